	.target	sm_90a

	.elftype	@"ET_EXEC"


//--------------------- .note.nv.tkinfo           --------------------------
	.section	.note.nv.tkinfo,"",@"SHT_NOTE"
	.sectionflags	@"SHF_NOTE_NV_TKINFO"
	.tkinfo
        /*0018*/ 	.word	0x00000002
        /*0030*/ 	.string	""
        /*0030*/ 	.string	"ptxas"
        /*0030*/ 	.string	"Cuda compilation tools, release 13.0, V13.0.88"
        /*0030*/ 	.string	"Build cuda_13.0.r13.0/compiler.36424714_0"
        /*0030*/ 	.string	"-arch sm_90a -m 64 "



//--------------------- .note.nv.cuinfo           --------------------------
	.section	.note.nv.cuinfo,"",@"SHT_NOTE"
	.sectionflags	@"SHF_NOTE_NV_CUINFO"
        /*0018*/ 	.short	0x0002
        /*001a*/ 	.short	0x005a
        /*001c*/ 	.short	0x0082
	.zero		2


//--------------------- .nv.info                  --------------------------
	.section	.nv.info,"",@"SHT_CUDA_INFO"
	.align	4


	//----- nvinfo : EIATTR_REGCOUNT
	.align		4
        /*0000*/ 	.byte	0x04, 0x2f
        /*0002*/ 	.short	(.L_16 - .L_15)
	.align		4
.L_15:
        /*0004*/ 	.word	index@(_ZN7cutlass13device_kernelINS_4fmha6kernel28FmhaKernelTmaWarpSpecializedINS1_10collective30FmhaMainloopTmaWarpSpecializedINS_10bfloat16_tEffN4cute5tupleIJNS7_1CILi128EEESA_NS9_ILi112EEEEEENS8_IJiNS9_ILi1EEENS8_IJiiEEEEEESF_SF_NS4_14ResidualFusionEJEEENS4_15FmhaFwdEpilogueIS6_fNS8_IJNS9_ILi64EEESB_SA_EEEEENS2_23IndividualTileSchedulerEJEEEEEvNT_6ParamsE)
        /*0008*/ 	.word	0x000000a8


	//----- nvinfo : EIATTR_FRAME_SIZE
	.align		4
.L_16:
        /*000c*/ 	.byte	0x04, 0x11
        /*000e*/ 	.short	(.L_18 - .L_17)
	.align		4
.L_17:
        /*0010*/ 	.word	index@($__internal_0_$__cuda_sm20_rcp_rn_f32_slowpath)
        /*0014*/ 	.word	0x00000000


	//----- nvinfo : EIATTR_FRAME_SIZE
	.align		4
.L_18:
        /*0018*/ 	.byte	0x04, 0x11
        /*001a*/ 	.short	(.L_20 - .L_19)
	.align		4
.L_19:
        /*001c*/ 	.word	index@(_ZN7cutlass13device_kernelINS_4fmha6kernel28FmhaKernelTmaWarpSpecializedINS1_10collective30FmhaMainloopTmaWarpSpecializedINS_10bfloat16_tEffN4cute5tupleIJNS7_1CILi128EEESA_NS9_ILi112EEEEEENS8_IJiNS9_ILi1EEENS8_IJiiEEEEEESF_SF_NS4_14ResidualFusionEJEEENS4_15FmhaFwdEpilogueIS6_fNS8_IJNS9_ILi64EEESB_SA_EEEEENS2_23IndividualTileSchedulerEJEEEEEvNT_6ParamsE)
        /*0020*/ 	.word	0x00000000


	//----- nvinfo : EIATTR_MIN_STACK_SIZE
	.align		4
.L_20:
        /*0024*/ 	.byte	0x04, 0x12
        /*0026*/ 	.short	(.L_22 - .L_21)
	.align		4
.L_21:
        /*0028*/ 	.word	index@(_ZN7cutlass13device_kernelINS_4fmha6kernel28FmhaKernelTmaWarpSpecializedINS1_10collective30FmhaMainloopTmaWarpSpecializedINS_10bfloat16_tEffN4cute5tupleIJNS7_1CILi128EEESA_NS9_ILi112EEEEEENS8_IJiNS9_ILi1EEENS8_IJiiEEEEEESF_SF_NS4_14ResidualFusionEJEEENS4_15FmhaFwdEpilogueIS6_fNS8_IJNS9_ILi64EEESB_SA_EEEEENS2_23IndividualTileSchedulerEJEEEEEvNT_6ParamsE)
        /*002c*/ 	.word	0x00000000
.L_22:


//--------------------- .nv.compat                --------------------------
	.section	.nv.compat,"",@"SHT_CUDA_COMPAT_INFO"
	.align	4
        /*0000*/ 	.byte	0x02, 0x09, 0x01, 0x00, 0x02, 0x02, 0x04, 0x00, 0x02, 0x05, 0x05, 0x00, 0x03, 0x07, 0x01, 0x01
        /*0010*/ 	.byte	0x02, 0x03, 0x01, 0x00, 0x02, 0x06, 0x01, 0x00, 0x04, 0x0b, 0x08, 0x00, 0x00, 0x00, 0x00, 0x00
        /*0020*/ 	.byte	0x00, 0x00, 0x00, 0x00


//--------------------- .nv.info._ZN7cutlass13device_kernelINS_4fmha6kernel28FmhaKernelTmaWarpSpecializedINS1_10collective30FmhaMainloopTmaWarpSpecializedINS_10bfloat16_tEffN4cute5tupleIJNS7_1CILi128EEESA_NS9_ILi112EEEEEENS8_IJiNS9_ILi1EEENS8_IJiiEEEEEESF_SF_NS4_14ResidualFusionEJEEENS4_15FmhaFwdEpilogueIS6_fNS8_IJNS9_ILi64EEESB_SA_EEEEENS2_23IndividualTileSchedulerEJEEEEEvNT_6ParamsE --------------------------
	.section	.nv.info._ZN7cutlass13device_kernelINS_4fmha6kernel28FmhaKernelTmaWarpSpecializedINS1_10collective30FmhaMainloopTmaWarpSpecializedINS_10bfloat16_tEffN4cute5tupleIJNS7_1CILi128EEESA_NS9_ILi112EEEEEENS8_IJiNS9_ILi1EEENS8_IJiiEEEEEESF_SF_NS4_14ResidualFusionEJEEENS4_15FmhaFwdEpilogueIS6_fNS8_IJNS9_ILi64EEESB_SA_EEEEENS2_23IndividualTileSchedulerEJEEEEEvNT_6ParamsE,"",@"SHT_CUDA_INFO"
	.sectionflags	@""
	.align	4


	//----- nvinfo : EIATTR_CUDA_API_VERSION
	.align		4
        /*0000*/ 	.byte	0x04, 0x37
        /*0002*/ 	.short	(.L_24 - .L_23)
.L_23:
        /*0004*/ 	.word	0x00000082


	//----- nvinfo : EIATTR_KPARAM_INFO
	.align		4
.L_24:
        /*0008*/ 	.byte	0x04, 0x17
        /*000a*/ 	.short	(.L_26 - .L_25)
.L_25:
        /*000c*/ 	.word	0x00000000
        /*0010*/ 	.short	0x0000
        /*0012*/ 	.short	0x0070
        /*0014*/ 	.byte	0x00, 0xf0, 0x01, 0x20


	//----- nvinfo : EIATTR_SPARSE_MMA_MASK
	.align		4
.L_26:
        /*0018*/ 	.byte	0x03, 0x50
        /*001a*/ 	.short	0x0000


	//----- nvinfo : EIATTR_MAXREG_COUNT
	.align		4
        /*001c*/ 	.byte	0x03, 0x1b
        /*001e*/ 	.short	0x00a8


	//----- nvinfo : EIATTR_NUM_BARRIERS
	.align		4
        /*0020*/ 	.byte	0x02, 0x4c
        /*0022*/ 	.byte	0x02
	.zero		1


	//----- nvinfo : EIATTR_EXTERNS
	.align		4
        /*0024*/ 	.byte	0x04, 0x0f
        /*0026*/ 	.short	(.L_28 - .L_27)


	//   ....[0]....
	.align		4
.L_27:
        /*0028*/ 	.word	index@(__assertfail)


	//----- nvinfo : EIATTR_MERCURY_ISA_VERSION
	.align		4
.L_28:
        /*002c*/ 	.byte	0x03, 0x5f
        /*002e*/ 	.short	0x0101


	//----- nvinfo : EIATTR_INT_WARP_WIDE_INSTR_OFFSETS
	.align		4
        /*0030*/ 	.byte	0x04, 0x31
        /*0032*/ 	.short	(.L_30 - .L_29)


	//   ....[0]....
.L_29:
        /*0034*/ 	.word	0x000006f0


	//   ....[1]....
        /*0038*/ 	.word	0x00000700


	//   ....[2]....
        /*003c*/ 	.word	0x00000710


	//   ....[3]....
        /*0040*/ 	.word	0x00000720


	//   ....[4]....
        /*0044*/ 	.word	0x00000790


	//----- nvinfo : EIATTR_COOP_GROUP_MASK_REGIDS
	.align		4
.L_30:
        /*0048*/ 	.byte	0x04, 0x29
        /*004a*/ 	.short	(.L_32 - .L_31)


	//   ....[0]....
.L_31:
        /*004c*/ 	.word	0xffffffff


	//   ....[1]....
        /*0050*/ 	.word	0xffffffff


	//   ....[2]....
        /*0054*/ 	.word	0xffffffff


	//   ....[3]....
        /*0058*/ 	.word	0xffffffff


	//   ....[4]....
        /*005c*/ 	.word	0xffffffff


	//   ....[5]....
        /*0060*/ 	.word	0xffffffff


	//   ....[6]....
        /*0064*/ 	.word	0xffffffff


	//   ....[7]....
        /*0068*/ 	.word	0xffffffff


	//   ....[8]....
        /*006c*/ 	.word	0xffffffff


	//   ....[9]....
        /*0070*/ 	.word	0xffffffff


	//   ....[10]....
        /*0074*/ 	.word	0xffffffff


	//   ....[11]....
        /*0078*/ 	.word	0xffffffff


	//   ....[12]....
        /*007c*/ 	.word	0xffffffff


	//   ....[13]....
        /*0080*/ 	.word	0xffffffff


	//   ....[14]....
        /*0084*/ 	.word	0xffffffff


	//   ....[15]....
        /*0088*/ 	.word	0xffffffff


	//   ....[16]....
        /*008c*/ 	.word	0xffffffff


	//   ....[17]....
        /*0090*/ 	.word	0xffffffff


	//   ....[18]....
        /*0094*/ 	.word	0xffffffff


	//   ....[19]....
        /*0098*/ 	.word	0xffffffff


	//   ....[20]....
        /*009c*/ 	.word	0xffffffff


	//   ....[21]....
        /*00a0*/ 	.word	0xffffffff


	//----- nvinfo : EIATTR_COOP_GROUP_INSTR_OFFSETS
	.align		4
.L_32:
        /*00a4*/ 	.byte	0x04, 0x28
        /*00a6*/ 	.short	(.L_34 - .L_33)


	//   ....[0]....
.L_33:
        /*00a8*/ 	.word	0x00000050


	//   ....[1]....
        /*00ac*/ 	.word	0x00000080


	//   ....[2]....
        /*00b0*/ 	.word	0x000001b0


	//   ....[3]....
        /*00b4*/ 	.word	0x00000370


	//   ....[4]....
        /*00b8*/ 	.word	0x00000530


	//   ....[5]....
        /*00bc*/ 	.word	0x00000690


	//   ....[6]....
        /*00c0*/ 	.word	0x00001f90


	//   ....[7]....
        /*00c4*/ 	.word	0x00002070


	//   ....[8]....
        /*00c8*/ 	.word	0x00002090


	//   ....[9]....
        /*00cc*/ 	.word	0x000020e0


	//   ....[10]....
        /*00d0*/ 	.word	0x000057b0


	//   ....[11]....
        /*00d4*/ 	.word	0x000057d0


	//   ....[12]....
        /*00d8*/ 	.word	0x00006080


	//   ....[13]....
        /*00dc*/ 	.word	0x000061d0


	//   ....[14]....
        /*00e0*/ 	.word	0x00009aa0


	//   ....[15]....
        /*00e4*/ 	.word	0x00009ba0


	//   ....[16]....
        /*00e8*/ 	.word	0x0000a4f0


	//   ....[17]....
        /*00ec*/ 	.word	0x0000a610


	//   ....[18]....
        /*00f0*/ 	.word	0x0000d0c0


	//   ....[19]....
        /*00f4*/ 	.word	0x0000d0f0


	//   ....[20]....
        /*00f8*/ 	.word	0x0000d140


	//   ....[21]....
        /*00fc*/ 	.word	0x0000d160


	//----- nvinfo : EIATTR_REG_RECONFIG
	.align		4
.L_34:
        /*0100*/ 	.byte	0x01, 0x54
	.zero		2


	//----- nvinfo : EIATTR_SYSCALL_OFFSETS
	.align		4
        /*0104*/ 	.byte	0x04, 0x46
        /*0106*/ 	.short	(.L_36 - .L_35)


	//   ....[0]....
.L_35:
        /*0108*/ 	.word	0x0000dca0


	//   ....[1]....
        /*010c*/ 	.word	0x0000de00


	//----- nvinfo : EIATTR_MBARRIER_INSTR_OFFSETS
	.align		4
.L_36:
        /*0110*/ 	.byte	0x04, 0x39
        /*0112*/ 	.short	(.L_38 - .L_37)


	//   ....[0]....
.L_37:
        /*0114*/ 	.word	0x00000320
        /*0118*/ 	.word	0x000000ff
        /*011c*/ 	.word	0x0002a050
        /*0120*/ 	.short	0x0100
        /*0122*/ 	.byte	0x06
	.zero		1


	//   ....[1]....
        /*0124*/ 	.word	0x00000330
        /*0128*/ 	.word	0x000000ff
        /*012c*/ 	.word	0x0002a060
        /*0130*/ 	.short	0x0100
        /*0132*/ 	.byte	0x06
	.zero		1


	//   ....[2]....
        /*0134*/ 	.word	0x00000340
        /*0138*/ 	.word	0x000000ff
        /*013c*/ 	.word	0x0002a058
        /*0140*/ 	.short	0x0100
        /*0142*/ 	.byte	0x06
	.zero		1


	//   ....[3]....
        /*0144*/ 	.word	0x00000350
        /*0148*/ 	.word	0x000000ff
        /*014c*/ 	.word	0x0002a068
        /*0150*/ 	.short	0x0100
        /*0152*/ 	.byte	0x06
	.zero		1


	//   ....[4]....
        /*0154*/ 	.word	0x00000480
        /*0158*/ 	.word	0x000000ff
        /*015c*/ 	.word	0x0002a000
        /*0160*/ 	.short	0x0100
        /*0162*/ 	.byte	0x06
	.zero		1


	//   ....[5]....
        /*0164*/ 	.word	0x00000490
        /*0168*/ 	.word	0x000000ff
        /*016c*/ 	.word	0x0002a028
        /*0170*/ 	.short	0x0100
        /*0172*/ 	.byte	0x06
	.zero		1


	//   ....[6]....
        /*0174*/ 	.word	0x000004a0
        /*0178*/ 	.word	0x000000ff
        /*017c*/ 	.word	0x0002a008
        /*0180*/ 	.short	0x0100
        /*0182*/ 	.byte	0x06
	.zero		1


	//   ....[7]....
        /*0184*/ 	.word	0x000004b0
        /*0188*/ 	.word	0x000000ff
        /*018c*/ 	.word	0x0002a030
        /*0190*/ 	.short	0x0100
        /*0192*/ 	.byte	0x06
	.zero		1


	//   ....[8]....
        /*0194*/ 	.word	0x000004c0
        /*0198*/ 	.word	0x000000ff
        /*019c*/ 	.word	0x0002a010
        /*01a0*/ 	.short	0x0100
        /*01a2*/ 	.byte	0x06
	.zero		1


	//   ....[9]....
        /*01a4*/ 	.word	0x000004d0
        /*01a8*/ 	.word	0x000000ff
        /*01ac*/ 	.word	0x0002a038
        /*01b0*/ 	.short	0x0100
        /*01b2*/ 	.byte	0x06
	.zero		1


	//   ....[10]....
        /*01b4*/ 	.word	0x000004e0
        /*01b8*/ 	.word	0x000000ff
        /*01bc*/ 	.word	0x0002a018
        /*01c0*/ 	.short	0x0100
        /*01c2*/ 	.byte	0x06
	.zero		1


	//   ....[11]....
        /*01c4*/ 	.word	0x000004f0
        /*01c8*/ 	.word	0x000000ff
        /*01cc*/ 	.word	0x0002a040
        /*01d0*/ 	.short	0x0100
        /*01d2*/ 	.byte	0x06
	.zero		1


	//   ....[12]....
        /*01d4*/ 	.word	0x00000500
        /*01d8*/ 	.word	0x000000ff
        /*01dc*/ 	.word	0x0002a020
        /*01e0*/ 	.short	0x0100
        /*01e2*/ 	.byte	0x06
	.zero		1


	//   ....[13]....
        /*01e4*/ 	.word	0x00000510
        /*01e8*/ 	.word	0x000000ff
        /*01ec*/ 	.word	0x0002a048
        /*01f0*/ 	.short	0x0100
        /*01f2*/ 	.byte	0x06
	.zero		1


	//   ....[14]....
        /*01f4*/ 	.word	0x00000640
        /*01f8*/ 	.word	0x000000ff
        /*01fc*/ 	.word	0x0002a070
        /*0200*/ 	.short	0x0100
        /*0202*/ 	.byte	0x06
	.zero		1


	//   ....[15]....
        /*0204*/ 	.word	0x00000650
        /*0208*/ 	.word	0x000000ff
        /*020c*/ 	.word	0x0002a080
        /*0210*/ 	.short	0x0100
        /*0212*/ 	.byte	0x06
	.zero		1


	//   ....[16]....
        /*0214*/ 	.word	0x00000660
        /*0218*/ 	.word	0x000000ff
        /*021c*/ 	.word	0x0002a078
        /*0220*/ 	.short	0x0100
        /*0222*/ 	.byte	0x06
	.zero		1


	//   ....[17]....
        /*0224*/ 	.word	0x00000670
        /*0228*/ 	.word	0x000000ff
        /*022c*/ 	.word	0x0002a088
        /*0230*/ 	.short	0x0100
        /*0232*/ 	.byte	0x06
	.zero		1


	//   ....[18]....
        /*0234*/ 	.word	0x000007b0
        /*0238*/ 	.word	0x000000ff
        /*023c*/ 	.word	0x0002a090
        /*0240*/ 	.short	0x0100
        /*0242*/ 	.byte	0x06
	.zero		1


	//   ....[19]....
        /*0244*/ 	.word	0x000007c0
        /*0248*/ 	.word	0x000000ff
        /*024c*/ 	.word	0x0002a098
        /*0250*/ 	.short	0x0100
        /*0252*/ 	.byte	0x06
	.zero		1


	//   ....[20]....
        /*0254*/ 	.word	0x000007d0
        /*0258*/ 	.word	0x000000ff
        /*025c*/ 	.word	0x0002a0a0
        /*0260*/ 	.short	0x0100
        /*0262*/ 	.byte	0x06
	.zero		1


	//   ....[21]....
        /*0264*/ 	.word	0x000007e0
        /*0268*/ 	.word	0x000000ff
        /*026c*/ 	.word	0x0002a0a8
        /*0270*/ 	.short	0x0100
        /*0272*/ 	.byte	0x06
	.zero		1


	//   ....[22]....
        /*0274*/ 	.word	0x000008e0
        /*0278*/ 	.word	0x000000ff
        /*027c*/ 	.word	0x0002a0c0
        /*0280*/ 	.short	0x0100
        /*0282*/ 	.byte	0x06
	.zero		1


	//   ....[23]....
        /*0284*/ 	.word	0x000008f0
        /*0288*/ 	.word	0x000000ff
        /*028c*/ 	.word	0x0002a0e0
        /*0290*/ 	.short	0x0100
        /*0292*/ 	.byte	0x06
	.zero		1


	//   ....[24]....
        /*0294*/ 	.word	0x00000900
        /*0298*/ 	.word	0x000000ff
        /*029c*/ 	.word	0x0002a0c8
        /*02a0*/ 	.short	0x0100
        /*02a2*/ 	.byte	0x06
	.zero		1


	//   ....[25]....
        /*02a4*/ 	.word	0x00000910
        /*02a8*/ 	.word	0x000000ff
        /*02ac*/ 	.word	0x0002a0e8
        /*02b0*/ 	.short	0x0100
        /*02b2*/ 	.byte	0x06
	.zero		1


	//   ....[26]....
        /*02b4*/ 	.word	0x00000920
        /*02b8*/ 	.word	0x000000ff
        /*02bc*/ 	.word	0x0002a0d0
        /*02c0*/ 	.short	0x0100
        /*02c2*/ 	.byte	0x06
	.zero		1


	//   ....[27]....
        /*02c4*/ 	.word	0x00000930
        /*02c8*/ 	.word	0x000000ff
        /*02cc*/ 	.word	0x0002a0f0
        /*02d0*/ 	.short	0x0100
        /*02d2*/ 	.byte	0x06
	.zero		1


	//   ....[28]....
        /*02d4*/ 	.word	0x00000940
        /*02d8*/ 	.word	0x000000ff
        /*02dc*/ 	.word	0x0002a0d8
        /*02e0*/ 	.short	0x0100
        /*02e2*/ 	.byte	0x06
	.zero		1


	//   ....[29]....
        /*02e4*/ 	.word	0x00000950
        /*02e8*/ 	.word	0x000000ff
        /*02ec*/ 	.word	0x0002a0f8
        /*02f0*/ 	.short	0x0100
        /*02f2*/ 	.byte	0x06
	.zero		1


	//   ....[30]....
        /*02f4*/ 	.word	0x00000dd0
        /*02f8*/ 	.word	0x000000ff
        /*02fc*/ 	.word	0x0002a050
        /*0300*/ 	.short	0x010a
        /*0302*/ 	.byte	0x08
	.zero		1


	//   ....[31]....
        /*0304*/ 	.word	0x00000e50
        /*0308*/ 	.word	0x000000ff
        /*030c*/ 	.word	0x0002a000
        /*0310*/ 	.short	0x010a
        /*0312*/ 	.byte	0x24
	.zero		1


	//   ....[32]....
        /*0314*/ 	.word	0x00000ea0
        /*0318*/ 	.word	0x000000ff
        /*031c*/ 	.word	0xfffffff8
        /*0320*/ 	.short	0x010a
        /*0322*/ 	.byte	0x26
	.zero		1


	//   ....[33]....
        /*0324*/ 	.word	0x00003d70
        /*0328*/ 	.word	0x00000019
        /*032c*/ 	.word	0x00000000
        /*0330*/ 	.short	0x0101
        /*0332*/ 	.byte	0x29
	.zero		1


	//   ....[34]....
        /*0334*/ 	.word	0x00003f50
        /*0338*/ 	.word	0x000000ff
        /*033c*/ 	.word	0x0002a008
        /*0340*/ 	.short	0x010a
        /*0342*/ 	.byte	0x24
	.zero		1


	//   ....[35]....
        /*0344*/ 	.word	0x00005170
        /*0348*/ 	.word	0x000000ff
        /*034c*/ 	.word	0x00000000
        /*0350*/ 	.short	0x0101
        /*0352*/ 	.byte	0x05
	.zero		1


	//   ....[36]....
        /*0354*/ 	.word	0x000052e0
        /*0358*/ 	.word	0x000000ff
        /*035c*/ 	.word	0x0002a000
        /*0360*/ 	.short	0x010a
        /*0362*/ 	.byte	0x04
	.zero		1


	//   ....[37]....
        /*0364*/ 	.word	0x00007490
        /*0368*/ 	.word	0x000000ff
        /*036c*/ 	.word	0x0002a000
        /*0370*/ 	.short	0x010a
        /*0372*/ 	.byte	0x06
	.zero		1


	//   ....[38]....
        /*0374*/ 	.word	0x00007910
        /*0378*/ 	.word	0x000000ff
        /*037c*/ 	.word	0x0002a000
        /*0380*/ 	.short	0x010a
        /*0382*/ 	.byte	0x06
	.zero		1


	//   ....[39]....
        /*0384*/ 	.word	0x00008b10
        /*0388*/ 	.word	0x000000ff
        /*038c*/ 	.word	0x00000000
        /*0390*/ 	.short	0x0101
        /*0392*/ 	.byte	0x06
	.zero		1


	//   ....[40]....
        /*0394*/ 	.word	0x00008bc0
        /*0398*/ 	.word	0x000000ff
        /*039c*/ 	.word	0x00000000
        /*03a0*/ 	.short	0x0101
        /*03a2*/ 	.byte	0x06
	.zero		1


	//   ....[41]....
        /*03a4*/ 	.word	0x00008d70
        /*03a8*/ 	.word	0x000000ff
        /*03ac*/ 	.word	0x0002a000
        /*03b0*/ 	.short	0x010a
        /*03b2*/ 	.byte	0x04
	.zero		1


	//   ....[42]....
        /*03b4*/ 	.word	0x0000b710
        /*03b8*/ 	.word	0x000000ff
        /*03bc*/ 	.word	0x0002a000
        /*03c0*/ 	.short	0x010a
        /*03c2*/ 	.byte	0x05
	.zero		1


	//   ....[43]....
        /*03c4*/ 	.word	0x0000bd00
        /*03c8*/ 	.word	0x000000ff
        /*03cc*/ 	.word	0x0002a000
        /*03d0*/ 	.short	0x010a
        /*03d2*/ 	.byte	0x05
	.zero		1


	//   ....[44]....
        /*03d4*/ 	.word	0x0000cf00
        /*03d8*/ 	.word	0x000000ff
        /*03dc*/ 	.word	0x00000000
        /*03e0*/ 	.short	0x0101
        /*03e2*/ 	.byte	0x05
	.zero		1


	//   ....[45]....
        /*03e4*/ 	.word	0x0000cfb0
        /*03e8*/ 	.word	0x000000ff
        /*03ec*/ 	.word	0x00000000
        /*03f0*/ 	.short	0x0101
        /*03f2*/ 	.byte	0x05
	.zero		1


	//   ....[46]....
        /*03f4*/ 	.word	0x0000d720
        /*03f8*/ 	.word	0x000000ff
        /*03fc*/ 	.word	0x00000008
        /*0400*/ 	.short	0x010a
        /*0402*/ 	.byte	0x26
	.zero		1


	//   ....[47]....
        /*0404*/ 	.word	0x0000ef60
        /*0408*/ 	.word	0x00000000
        /*040c*/ 	.word	0x0002a090
        /*0410*/ 	.short	0x0101
        /*0412*/ 	.byte	0x24
	.zero		1


	//   ....[48]....
        /*0414*/ 	.word	0x0000f0b0
        /*0418*/ 	.word	0x00000004
        /*041c*/ 	.word	0x0002a060
        /*0420*/ 	.short	0x010a
        /*0422*/ 	.byte	0x3f
	.zero		1


	//   ....[49]....
        /*0424*/ 	.word	0x0000f550
        /*0428*/ 	.word	0x00000005
        /*042c*/ 	.word	0x0002a028
        /*0430*/ 	.short	0x010a
        /*0432*/ 	.byte	0x3f
	.zero		1


	//   ....[50]....
        /*0434*/ 	.word	0x0000f9f0
        /*0438*/ 	.word	0x00000005
        /*043c*/ 	.word	0x0002a060
        /*0440*/ 	.short	0x010a
        /*0442*/ 	.byte	0x3f
	.zero		1


	//   ....[51]....
        /*0444*/ 	.word	0x0000fec0
        /*0448*/ 	.word	0x00000004
        /*044c*/ 	.word	0x0002a028
        /*0450*/ 	.short	0x010a
        /*0452*/ 	.byte	0x3f
	.zero		1


	//   ....[52]....
        /*0454*/ 	.word	0x00010450
        /*0458*/ 	.word	0x00000006
        /*045c*/ 	.word	0x0002a028
        /*0460*/ 	.short	0x010a
        /*0462*/ 	.byte	0x3f
	.zero		1


	//   ....[53]....
        /*0464*/ 	.word	0x00010920
        /*0468*/ 	.word	0x00000006
        /*046c*/ 	.word	0x0002a028
        /*0470*/ 	.short	0x010a
        /*0472*/ 	.byte	0x3f
	.zero		1


	//   ....[54]....
        /*0474*/ 	.word	0x00010de0
        /*0478*/ 	.word	0x00000003
        /*047c*/ 	.word	0x0002a050
        /*0480*/ 	.short	0x010a
        /*0482*/ 	.byte	0x3f
	.zero		1


	//   ....[55]....
        /*0484*/ 	.word	0x00010e40
        /*0488*/ 	.word	0x00000003
        /*048c*/ 	.word	0x0002a000
        /*0490*/ 	.short	0x010a
        /*0492*/ 	.byte	0x3f
	.zero		1


	//   ....[56]....
        /*0494*/ 	.word	0x00010ea0
        /*0498*/ 	.word	0x00000003
        /*049c*/ 	.word	0xfffffff8
        /*04a0*/ 	.short	0x010a
        /*04a2*/ 	.byte	0x3f
	.zero		1


	//   ....[57]....
        /*04a4*/ 	.word	0x00010f00
        /*04a8*/ 	.word	0x00000009
        /*04ac*/ 	.word	0x0002a008
        /*04b0*/ 	.short	0x010a
        /*04b2*/ 	.byte	0x3f
	.zero		1


	//   ....[58]....
        /*04b4*/ 	.word	0x00010f60
        /*04b8*/ 	.word	0x00000008
        /*04bc*/ 	.word	0x0002a000
        /*04c0*/ 	.short	0x010a
        /*04c2*/ 	.byte	0x3f
	.zero		1


	//   ....[59]....
        /*04c4*/ 	.word	0x00010fc0
        /*04c8*/ 	.word	0x00000008
        /*04cc*/ 	.word	0x0002a000
        /*04d0*/ 	.short	0x010a
        /*04d2*/ 	.byte	0x3f
	.zero		1


	//   ....[60]....
        /*04d4*/ 	.word	0x00011020
        /*04d8*/ 	.word	0x0000000c
        /*04dc*/ 	.word	0x0002a000
        /*04e0*/ 	.short	0x010a
        /*04e2*/ 	.byte	0x3f
	.zero		1


	//   ....[61]....
        /*04e4*/ 	.word	0x00011080
        /*04e8*/ 	.word	0x00000009
        /*04ec*/ 	.word	0x0002a000
        /*04f0*/ 	.short	0x010a
        /*04f2*/ 	.byte	0x3f
	.zero		1


	//   ....[62]....
        /*04f4*/ 	.word	0x000110e0
        /*04f8*/ 	.word	0x00000003
        /*04fc*/ 	.word	0x00000008
        /*0500*/ 	.short	0x010a
        /*0502*/ 	.byte	0x3f
	.zero		1


	//   ....[63]....
        /*0504*/ 	.word	0x00011130
        /*0508*/ 	.word	0x00000004
        /*050c*/ 	.word	0x0002a060
        /*0510*/ 	.short	0x010a
        /*0512*/ 	.byte	0x3f
	.zero		1


	//   ....[64]....
        /*0514*/ 	.word	0x00011180
        /*0518*/ 	.word	0x00000005
        /*051c*/ 	.word	0x0002a028
        /*0520*/ 	.short	0x010a
        /*0522*/ 	.byte	0x3f
	.zero		1


	//   ....[65]....
        /*0524*/ 	.word	0x000111d0
        /*0528*/ 	.word	0x00000005
        /*052c*/ 	.word	0x0002a060
        /*0530*/ 	.short	0x010a
        /*0532*/ 	.byte	0x3f
	.zero		1


	//   ....[66]....
        /*0534*/ 	.word	0x00011220
        /*0538*/ 	.word	0x00000004
        /*053c*/ 	.word	0x0002a028
        /*0540*/ 	.short	0x010a
        /*0542*/ 	.byte	0x3f
	.zero		1


	//   ....[67]....
        /*0544*/ 	.word	0x00011270
        /*0548*/ 	.word	0x00000006
        /*054c*/ 	.word	0x0002a028
        /*0550*/ 	.short	0x010a
        /*0552*/ 	.byte	0x3f
	.zero		1


	//   ....[68]....
        /*0554*/ 	.word	0x000112c0
        /*0558*/ 	.word	0x00000006
        /*055c*/ 	.word	0x0002a028
        /*0560*/ 	.short	0x010a
        /*0562*/ 	.byte	0x3f
	.zero		1


	//----- nvinfo : EIATTR_NUM_MBARRIERS
	.align		4
.L_38:
        /*0564*/ 	.byte	0x03, 0x38
        /*0566*/ 	.short	0x001e


	//----- nvinfo : EIATTR_EXIT_INSTR_OFFSETS
	.align		4
        /*0568*/ 	.byte	0x04, 0x1c
        /*056a*/ 	.short	(.L_40 - .L_39)


	//   ....[0]....
.L_39:
        /*056c*/ 	.word	0x000009f0


	//   ....[1]....
        /*0570*/ 	.word	0x0000ef70


	//   ....[2]....
        /*0574*/ 	.word	0x0000efb0


	//   ....[3]....
        /*0578*/ 	.word	0x00010320


	//   ....[4]....
        /*057c*/ 	.word	0x00010dc0


	//----- nvinfo : EIATTR_MAX_THREADS
	.align		4
.L_40:
        /*0580*/ 	.byte	0x04, 0x05
        /*0582*/ 	.short	(.L_42 - .L_41)
.L_41:
        /*0584*/ 	.word	0x00000180
        /*0588*/ 	.word	0x00000001
        /*058c*/ 	.word	0x00000001


	//----- nvinfo : EIATTR_CRS_STACK_SIZE
	.align		4
.L_42:
        /*0590*/ 	.byte	0x04, 0x1e
        /*0592*/ 	.short	(.L_44 - .L_43)
.L_43:
        /*0594*/ 	.word	0x00000000


	//----- nvinfo : EIATTR_CBANK_PARAM_SIZE
	.align		4
.L_44:
        /*0598*/ 	.byte	0x03, 0x19
        /*059a*/ 	.short	0x0870


	//----- nvinfo : EIATTR_PARAM_CBANK
	.align		4
        /*059c*/ 	.byte	0x04, 0x0a
        /*059e*/ 	.short	(.L_46 - .L_45)
	.align		4
.L_45:
        /*05a0*/ 	.word	index@(.nv.constant0._ZN7cutlass13device_kernelINS_4fmha6kernel28FmhaKernelTmaWarpSpecializedINS1_10collective30FmhaMainloopTmaWarpSpecializedINS_10bfloat16_tEffN4cute5tupleIJNS7_1CILi128EEESA_NS9_ILi112EEEEEENS8_IJiNS9_ILi1EEENS8_IJiiEEEEEESF_SF_NS4_14ResidualFusionEJEEENS4_15FmhaFwdEpilogueIS6_fNS8_IJNS9_ILi64EEESB_SA_EEEEENS2_23IndividualTileSchedulerEJEEEEEvNT_6ParamsE)
        /*05a4*/ 	.short	0x0210
        /*05a6*/ 	.short	0x0870


	//----- nvinfo : EIATTR_SW_WAR
	.align		4
.L_46:
        /*05a8*/ 	.byte	0x04, 0x36
        /*05aa*/ 	.short	(.L_48 - .L_47)
.L_47:
        /*05ac*/ 	.word	0x00000008
.L_48:


//--------------------- .nv.callgraph             --------------------------
	.section	.nv.callgraph,"",@"SHT_CUDA_CALLGRAPH"
	.align	4
	.sectionentsize	8
	.align		4
        /*0000*/ 	.word	0x00000000
	.align		4
        /*0004*/ 	.word	0xffffffff
	.align		4
        /*0008*/ 	.word	index@(_ZN7cutlass13device_kernelINS_4fmha6kernel28FmhaKernelTmaWarpSpecializedINS1_10collective30FmhaMainloopTmaWarpSpecializedINS_10bfloat16_tEffN4cute5tupleIJNS7_1CILi128EEESA_NS9_ILi112EEEEEENS8_IJiNS9_ILi1EEENS8_IJiiEEEEEESF_SF_NS4_14ResidualFusionEJEEENS4_15FmhaFwdEpilogueIS6_fNS8_IJNS9_ILi64EEESB_SA_EEEEENS2_23IndividualTileSchedulerEJEEEEEvNT_6ParamsE)
	.align		4
        /*000c*/ 	.word	index@(__assertfail)
	.align		4
        /*0010*/ 	.word	0x00000000
	.align		4
        /*0014*/ 	.word	0xfffffffe
	.align		4
        /*0018*/ 	.word	0x00000000
	.align		4
        /*001c*/ 	.word	0xfffffffd
	.align		4
        /*0020*/ 	.word	0x00000000
	.align		4
        /*0024*/ 	.word	0xfffffffc


//--------------------- .nv.constant4             --------------------------
	.section	.nv.constant4,"a",@progbits
	.align	8
	.align		8
.nv.constant4:
        /*0000*/ 	.dword	__assertfail
	.align		8
        /*0008*/ 	.dword	__unnamed_1
	.align		8
        /*0010*/ 	.dword	__unnamed_2
	.align		8
        /*0018*/ 	.dword	_ZN39_INTERNAL_4d9d4013_4_k_cu_b2c47e18_29514cuda3std3__45__cpo5beginE
	.align		8
        /*0020*/ 	.dword	_ZN39_INTERNAL_4d9d4013_4_k_cu_b2c47e18_29514cuda3std3__45__cpo3endE
	.align		8
        /*0028*/ 	.dword	_ZN39_INTERNAL_4d9d4013_4_k_cu_b2c47e18_29514cuda3std3__45__cpo6cbeginE
	.align		8
        /*0030*/ 	.dword	_ZN39_INTERNAL_4d9d4013_4_k_cu_b2c47e18_29514cuda3std3__45__cpo4cendE
	.align		8
        /*0038*/ 	.dword	_ZN39_INTERNAL_4d9d4013_4_k_cu_b2c47e18_29514cuda3std3__441_GLOBAL__N__4d9d4013_4_k_cu_b2c47e18_29516ignoreE
	.align		8
        /*0040*/ 	.dword	_ZN39_INTERNAL_4d9d4013_4_k_cu_b2c47e18_29514cuda3std3__419piecewise_constructE
	.align		8
        /*0048*/ 	.dword	_ZN39_INTERNAL_4d9d4013_4_k_cu_b2c47e18_29514cuda3std3__48in_placeE
	.align		8
        /*0050*/ 	.dword	_ZN39_INTERNAL_4d9d4013_4_k_cu_b2c47e18_29514cuda3std6ranges3__45__cpo4swapE
	.align		8
        /*0058*/ 	.dword	_ZN39_INTERNAL_4d9d4013_4_k_cu_b2c47e18_29514cuda3std6ranges3__45__cpo9iter_moveE
	.align		8
        /*0060*/ 	.dword	_ZN39_INTERNAL_4d9d4013_4_k_cu_b2c47e18_29514cute7productE
	.align		8
        /*0068*/ 	.dword	_ZN39_INTERNAL_4d9d4013_4_k_cu_b2c47e18_29514cute1_E
	.align		8
        /*0070*/ 	.dword	$str$24
	.align		8
        /*0078*/ 	.dword	$str$25


//--------------------- .text._ZN7cutlass13device_kernelINS_4fmha6kernel28FmhaKernelTmaWarpSpecializedINS1_10collective30FmhaMainloopTmaWarpSpecializedINS_10bfloat16_tEffN4cute5tupleIJNS7_1CILi128EEESA_NS9_ILi112EEEEEENS8_IJiNS9_ILi1EEENS8_IJiiEEEEEESF_SF_NS4_14ResidualFusionEJEEENS4_15FmhaFwdEpilogueIS6_fNS8_IJNS9_ILi64EEESB_SA_EEEEENS2_23IndividualTileSchedulerEJEEEEEvNT_6ParamsE --------------------------
	.section	.text._ZN7cutlass13device_kernelINS_4fmha6kernel28FmhaKernelTmaWarpSpecializedINS1_10collective30FmhaMainloopTmaWarpSpecializedINS_10bfloat16_tEffN4cute5tupleIJNS7_1CILi128EEESA_NS9_ILi112EEEEEENS8_IJiNS9_ILi1EEENS8_IJiiEEEEEESF_SF_NS4_14ResidualFusionEJEEENS4_15FmhaFwdEpilogueIS6_fNS8_IJNS9_ILi64EEESB_SA_EEEEENS2_23IndividualTileSchedulerEJEEEEEvNT_6ParamsE,"ax",@progbits
	.align	128
.text._ZN7cutlass13device_kernelINS_4fmha6kernel28FmhaKernelTmaWarpSpecializedINS1_10collective30FmhaMainloopTmaWarpSpecializedINS_10bfloat16_tEffN4cute5tupleIJNS7_1CILi128EEESA_NS9_ILi112EEEEEENS8_IJiNS9_ILi1EEENS8_IJiiEEEEEESF_SF_NS4_14ResidualFusionEJEEENS4_15FmhaFwdEpilogueIS6_fNS8_IJNS9_ILi64EEESB_SA_EEEEENS2_23IndividualTileSchedulerEJEEEEEvNT_6ParamsE:
        .type           _ZN7cutlass13device_kernelINS_4fmha6kernel28FmhaKernelTmaWarpSpecializedINS1_10collective30FmhaMainloopTmaWarpSpecializedINS_10bfloat16_tEffN4cute5tupleIJNS7_1CILi128EEESA_NS9_ILi112EEEEEENS8_IJiNS9_ILi1EEENS8_IJiiEEEEEESF_SF_NS4_14ResidualFusionEJEEENS4_15FmhaFwdEpilogueIS6_fNS8_IJNS9_ILi64EEESB_SA_EEEEENS2_23IndividualTileSchedulerEJEEEEEvNT_6ParamsE,@function
        .size           _ZN7cutlass13device_kernelINS_4fmha6kernel28FmhaKernelTmaWarpSpecializedINS1_10collective30FmhaMainloopTmaWarpSpecializedINS_10bfloat16_tEffN4cute5tupleIJNS7_1CILi128EEESA_NS9_ILi112EEEEEENS8_IJiNS9_ILi1EEENS8_IJiiEEEEEESF_SF_NS4_14ResidualFusionEJEEENS4_15FmhaFwdEpilogueIS6_fNS8_IJNS9_ILi64EEESB_SA_EEEEENS2_23IndividualTileSchedulerEJEEEEEvNT_6ParamsE,(.L_x_129 - _ZN7cutlass13device_kernelINS_4fmha6kernel28FmhaKernelTmaWarpSpecializedINS1_10collective30FmhaMainloopTmaWarpSpecializedINS_10bfloat16_tEffN4cute5tupleIJNS7_1CILi128EEESA_NS9_ILi112EEEEEENS8_IJiNS9_ILi1EEENS8_IJiiEEEEEESF_SF_NS4_14ResidualFusionEJEEENS4_15FmhaFwdEpilogueIS6_fNS8_IJNS9_ILi64EEESB_SA_EEEEENS2_23IndividualTileSchedulerEJEEEEEvNT_6ParamsE)
        .other          _ZN7cutlass13device_kernelINS_4fmha6kernel28FmhaKernelTmaWarpSpecializedINS1_10collective30FmhaMainloopTmaWarpSpecializedINS_10bfloat16_tEffN4cute5tupleIJNS7_1CILi128EEESA_NS9_ILi112EEEEEENS8_IJiNS9_ILi1EEENS8_IJiiEEEEEESF_SF_NS4_14ResidualFusionEJEEENS4_15FmhaFwdEpilogueIS6_fNS8_IJNS9_ILi64EEESB_SA_EEEEENS2_23IndividualTileSchedulerEJEEEEEvNT_6ParamsE,@"STO_CUDA_ENTRY STV_DEFAULT"
_ZN7cutlass13device_kernelINS_4fmha6kernel28FmhaKernelTmaWarpSpecializedINS1_10collective30FmhaMainloopTmaWarpSpecializedINS_10bfloat16_tEffN4cute5tupleIJNS7_1CILi128EEESA_NS9_ILi112EEEEEENS8_IJiNS9_ILi1EEENS8_IJiiEEEEEESF_SF_NS4_14ResidualFusionEJEEENS4_15FmhaFwdEpilogueIS6_fNS8_IJNS9_ILi64EEESB_SA_EEEEENS2_23IndividualTileSchedulerEJEEEEEvNT_6ParamsE:
[----:B------:R-:W1:Y:S01]  /*0000*/  LDC R1, c[0x0][0x28] ;  /* 0x00000a00ff017b82 */ /* 0x000e620000000800 */
[----:B------:R-:W2:Y:S01]  /*0010*/  S2R R0, SR_TID.X ;  /* 0x0000000000007919 */ /* 0x000ea20000002100 */
[----:B------:R-:W-:Y:S01]  /*0020*/  ELECT P1, URZ, PT ;  /* 0x00000000003f782f */ /* 0x000fe20003820000 */
[----:B------:R-:W-:Y:S01]  /*0030*/  BSSY B0, `(.L_x_0) ;  /* 0x0000017000007945 */ /* 0x000fe20003800000 */
[----:B--2---:R-:W-:-:S05]  /*0040*/  SHF.R.U32.HI R2, RZ, 0x5, R0 ;  /* 0x00000005ff027819 */ /* 0x004fca0000011600 */
[----:B------:R-:W2:Y:S02]  /*0050*/  SHFL.IDX PT, R3, R2, RZ, 0x1f ;  /* 0x00001fff02037589 */ /* 0x000ea400000e0000 */
[----:B--2---:R-:W-:Y:S02]  /*0060*/  R2UR UR4, R3 ;  /* 0x00000000030472ca */ /* 0x004fe400000e0000 */
[----:B------:R-:W-:-:S06]  /*0070*/  SHF.R.U32.HI R3, RZ, 0x7, R0 ;  /* 0x00000007ff037819 */ /* 0x000fcc0000011600 */
[----:B------:R-:W2:Y:S05]  /*0080*/  SHFL.IDX PT, R3, R3, RZ, 0x1f ;  /* 0x00001fff03037589 */ /* 0x000eaa00000e0000 */
[----:B------:R-:W-:Y:S02]  /*0090*/  USHF.R.S32.HI UR5, URZ, 0x1f, UR4 ;  /* 0x0000001f3f057899 */ /* 0x000fe40008011404 */
[----:B------:R-:W-:Y:S02]  /*00a0*/  ISETP.NE.OR P0, PT, RZ, UR4, !P1 ;  /* 0x00000004ff007c0c */ /* 0x000fe4000cf05670 */
[----:B------:R-:W-:-:S04]  /*00b0*/  ULEA.HI UR5, UR5, UR4, URZ, 0x2 ;  /* 0x0000000405057291 */ /* 0x000fc8000f8f103f */
[----:B------:R-:W-:-:S04]  /*00c0*/  ULOP3.LUT UR5, UR5, 0xfffffffc, URZ, 0xc0, !UPT ;  /* 0xfffffffc05057892 */ /* 0x000fc8000f8ec03f */
[----:B------:R-:W-:-:S03]  /*00d0*/  UIADD3 UR5, UR4, -UR5, URZ ;  /* 0x8000000504057290 */ /* 0x000fc6000fffe03f */
[----:B-1----:R-:W-:Y:S09]  /*00e0*/  @P0 BRA `(.L_x_1) ;  /* 0x00000000002c0947 */ /* 0x002ff20003800000 */
[----:B------:R-:W-:Y:S02]  /*00f0*/  ULDC.64 UR6, c[0x0][0x198] ;  /* 0x0000660000067ab9 */ /* 0x000fe40000000a00 */
[----:B------:R-:W-:Y:S02]  /*0100*/  UIADD3 UR8, UP0, UR6, 0xf0, URZ ;  /* 0x000000f006087890 */ /* 0x000fe4000ff1e03f */
[----:B------:R-:W-:Y:S02]  /*0110*/  UIADD3 UR10, UP1, UR6, 0x1f0, URZ ;  /* 0x000001f0060a7890 */ /* 0x000fe4000ff3e03f */
[----:B------:R-:W-:Y:S02]  /*0120*/  UIADD3 UR6, UP2, UR6, 0x2f0, URZ ;  /* 0x000002f006067890 */ /* 0x000fe4000ff5e03f */
[----:B------:R-:W-:Y:S02]  /*0130*/  UIADD3.X UR9, URZ, UR7, URZ, UP0, !UPT ;  /* 0x000000073f097290 */ /* 0x000fe400087fe43f */
[----:B------:R-:W-:-:S02]  /*0140*/  UIADD3.X UR11, URZ, UR7, URZ, UP1, !UPT ;  /* 0x000000073f0b7290 */ /* 0x000fc40008ffe43f */
[----:B------:R-:W-:-:S05]  /*0150*/  UIADD3.X UR7, URZ, UR7, URZ, UP2, !UPT ;  /* 0x000000073f077290 */ /* 0x000fca00097fe43f */
[----:B------:R1:W-:Y:S02]  /*0160*/  UTMACCTL.PF [UR8] ;  /* 0x00000000080079b9 */ /* 0x0003e40008040000 */
[----:B------:R1:W-:Y:S02]  /*0170*/  UTMACCTL.PF [UR10] ;  /* 0x000000000a0079b9 */ /* 0x0003e40008040000 */
[----:B------:R1:W-:Y:S02]  /*0180*/  UTMACCTL.PF [UR6] ;  /* 0x00000000060079b9 */ /* 0x0003e40008040000 */
[----:B-1----:R-:W-:Y:S01]  /*0190*/  NOP ;  /* 0x0000000000007918 */ /* 0x002fe20000000000 */
.L_x_1:
[----:B------:R-:W-:Y:S05]  /*01a0*/  BSYNC B0 ;  /* 0x0000000000007941 */ /* 0x000fea0003800000 */
.L_x_0:
[----:B------:R-:W1:Y:S01]  /*01b0*/  SHFL.IDX PT, R4, R2, RZ, 0x1f ;  /* 0x00001fff02047589 */ /* 0x000e6200000e0000 */
[----:B--2---:R-:W-:Y:S01]  /*01c0*/  R2UR UR37, R3 ;  /* 0x00000000032572ca */ /* 0x004fe200000e0000 */
[----:B------:R-:W-:-:S12]  /*01d0*/  UISETP.NE.AND UP0, UPT, UR5, 0x1, UPT ;  /* 0x000000010500788c */ /* 0x000fd8000bf05270 */
[----:B------:R-:W-:Y:S02]  /*01e0*/  UIADD3 UR7, UR37, -0x1, URZ ;  /* 0xffffffff25077890 */ /* 0x000fe4000fffe03f */
[----:B------:R-:W-:Y:S02]  /*01f0*/  UISETP.EQ.AND UP0, UPT, UR37, URZ, !UP0 ;  /* 0x0000003f2500728c */ /* 0x000fe4000c702270 */
[----:B------:R-:W-:Y:S02]  /*0200*/  UISETP.GE.U32.AND UP1, UPT, UR7, 0x4, UPT ;  /* 0x000000040700788c */ /* 0x000fe4000bf26070 */
[----:B------:R-:W-:Y:S01]  /*0210*/  USEL UR4, URZ, 0x1, !UP0 ;  /* 0x000000013f047887 */ /* 0x000fe2000c000000 */
[----:B-1----:R-:W-:-:S03]  /*0220*/  ISETP.NE.AND P0, PT, R4, RZ, PT ;  /* 0x000000ff0400720c */ /* 0x002fc60003f05270 */
[----:B------:R-:W-:-:S10]  /*0230*/  USEL UR4, UR4, 0x2, UP1 ;  /* 0x0000000204047887 */ /* 0x000fd40008800000 */
[----:B------:R-:W-:Y:S05]  /*0240*/  @P0 BRA `(.L_x_2) ;  /* 0x0000000000480947 */ /* 0x000fea0003800000 */
[----:B------:R-:W1:Y:S01]  /*0250*/  S2UR UR8, SR_CgaCtaId ;  /* 0x00000000000879c3 */ /* 0x000e620000008800 */
[----:B------:R-:W-:Y:S01]  /*0260*/  UMOV UR6, 0x400 ;  /* 0x0000040000067882 */ /* 0x000fe20000000000 */
[----:B------:R-:W-:Y:S01]  /*0270*/  UMOV UR9, 0x1 ;  /* 0x0000000100097882 */ /* 0x000fe20000000000 */
[----:B------:R-:W-:Y:S01]  /*0280*/  UMOV UR10, 0x80 ;  /* 0x00000080000a7882 */ /* 0x000fe20000000000 */
[----:B------:R-:W-:Y:S01]  /*0290*/  ELECT P0, URZ, PT ;  /* 0x00000000003f782f */ /* 0x000fe20003800000 */
[----:B------:R-:W-:-:S04]  /*02a0*/  UIADD3 UR10, -UR10, 0x100000, URZ ;  /* 0x001000000a0a7890 */ /* 0x000fc8000fffe13f */
[----:B------:R-:W-:Y:S02]  /*02b0*/  USHF.L.U32 UR11, UR10, 0xb, URZ ;  /* 0x0000000b0a0b7899 */ /* 0x000fe4000800063f */
[----:B------:R-:W-:Y:S02]  /*02c0*/  USHF.L.U32 UR10, UR10, 0x1, URZ ;  /* 0x000000010a0a7899 */ /* 0x000fe4000800063f */
[----:B-1----:R-:W-:Y:S02]  /*02d0*/  ULEA UR6, UR8, UR6, 0x18 ;  /* 0x0000000608067291 */ /* 0x002fe4000f8ec03f */
[----:B------:R-:W-:-:S04]  /*02e0*/  UIADD3 UR8, -UR9, 0x100000, URZ ;  /* 0x0010000009087890 */ /* 0x000fc8000fffe13f */
[----:B------:R-:W-:Y:S02]  /*02f0*/  USHF.L.U32 UR9, UR8, 0xb, URZ ;  /* 0x0000000b08097899 */ /* 0x000fe4000800063f */
[----:B------:R-:W-:Y:S01]  /*0300*/  USHF.L.U32 UR8, UR8, 0x1, URZ ;  /* 0x0000000108087899 */ /* 0x000fe2000800063f */
[----:B------:R-:W1:Y:S11]  /*0310*/  FENCE.VIEW.ASYNC.S ;  /* 0x00000000000073c6 */ /* 0x000e760000000000 */
[----:B-1----:R1:W2:Y:S01]  /*0320*/  SYNCS.EXCH.64 URZ, [UR6+0x2a050], UR8 ;  /* 0x02a05008063f75b2 */ /* 0x0022a20008000100 */
[----:B------:R1:W3:Y:S01]  /*0330*/  SYNCS.EXCH.64 URZ, [UR6+0x2a060], UR10 ;  /* 0x02a0600a063f75b2 */ /* 0x0002e20008000100 */
[----:B------:R1:W4:Y:S01]  /*0340*/  SYNCS.EXCH.64 URZ, [UR6+0x2a058], UR8 ;  /* 0x02a05808063f75b2 */ /* 0x0003220008000100 */
[----:B------:R1:W1:Y:S01]  /*0350*/  SYNCS.EXCH.64 URZ, [UR6+0x2a068], UR10 ;  /* 0x02a0680a063f75b2 */ /* 0x0002620008000100 */
[----:B------:R-:W-:Y:S01]  /*0360*/  NOP ;  /* 0x0000000000007918 */ /* 0x000fe20000000000 */
.L_x_2:
[----:B------:R-:W5:Y:S01]  /*0370*/  SHFL.IDX PT, R3, R2, RZ, 0x1f ;  /* 0x00001fff02037589 */ /* 0x000f6200000e0000 */
[----:B------:R-:W-:Y:S01]  /*0380*/  NOP ;  /* 0x0000000000007918 */ /* 0x000fe20000000000 */
[----:B-----5:R-:W-:-:S13]  /*0390*/  ISETP.NE.AND P0, PT, R3, RZ, PT ;  /* 0x000000ff0300720c */ /* 0x020fda0003f05270 */
[----:B------:R-:W-:Y:S05]  /*03a0*/  @P0 BRA `(.L_x_3) ;  /* 0x0000000000600947 */ /* 0x000fea0003800000 */
[----:B-1----:R-:W1:Y:S01]  /*03b0*/  S2UR UR8, SR_CgaCtaId ;  /* 0x00000000000879c3 */ /* 0x002e620000008800 */
[----:B------:R-:W-:Y:S01]  /*03c0*/  UMOV UR6, 0x400 ;  /* 0x0000040000067882 */ /* 0x000fe20000000000 */
[----:B------:R-:W-:Y:S01]  /*03d0*/  UMOV UR10, 0x1 ;  /* 0x00000001000a7882 */ /* 0x000fe20000000000 */
[----:B------:R-:W-:Y:S01]  /*03e0*/  UMOV UR9, 0x100 ;  /* 0x0000010000097882 */ /* 0x000fe20000000000 */
[----:B------:R-:W-:-:S04]  /*03f0*/  UIADD3 UR10, -UR10, 0x100000, URZ ;  /* 0x001000000a0a7890 */ /* 0x000fc8000fffe13f */
[----:B------:R-:W-:Y:S02]  /*0400*/  USHF.L.U32 UR11, UR10, 0xb, URZ ;  /* 0x0000000b0a0b7899 */ /* 0x000fe4000800063f */
[----:B------:R-:W-:Y:S01]  /*0410*/  USHF.L.U32 UR10, UR10, 0x1, URZ ;  /* 0x000000010a0a7899 */ /* 0x000fe2000800063f */
[----:B------:R-:W-:Y:S01]  /*0420*/  ELECT P0, URZ, PT ;  /* 0x00000000003f782f */ /* 0x000fe20003800000 */
[----:B-1----:R-:W-:Y:S02]  /*0430*/  ULEA UR6, UR8, UR6, 0x18 ;  /* 0x0000000608067291 */ /* 0x002fe4000f8ec03f */
[----:B------:R-:W-:-:S04]  /*0440*/  UIADD3 UR8, -UR9, 0x100000, URZ ;  /* 0x0010000009087890 */ /* 0x000fc8000fffe13f */
[----:B------:R-:W-:Y:S02]  /*0450*/  USHF.L.U32 UR9, UR8, 0xb, URZ ;  /* 0x0000000b08097899 */ /* 0x000fe4000800063f */
[----:B------:R-:W-:Y:S01]  /*0460*/  USHF.L.U32 UR8, UR8, 0x1, URZ ;  /* 0x0000000108087899 */ /* 0x000fe2000800063f */
[----:B------:R-:W1:Y:S03]  /*0470*/  FENCE.VIEW.ASYNC.S ;  /* 0x00000000000073c6 */ /* 0x000e660000000000 */
[----:B-1----:R1:W1:Y:S08]  /*0480*/  SYNCS.EXCH.64 URZ, [UR6+0x2a000], UR10 ;  /* 0x02a0000a063f75b2 */ /* 0x0022700008000100 */
[----:B------:R1:W1:Y:S01]  /*0490*/  SYNCS.EXCH.64 URZ, [UR6+0x2a028], UR8 ;  /* 0x02a02808063f75b2 */ /* 0x0002620008000100 */
        /* <DEDUP_REMOVED lines=8> */
[----:B------:R-:W-:Y:S01]  /*0520*/  NOP ;  /* 0x0000000000007918 */ /* 0x000fe20000000000 */
.L_x_3:
        /* <DEDUP_REMOVED lines=21> */
[----:B------:R-:W-:Y:S01]  /*0680*/  NOP ;  /* 0x0000000000007918 */ /* 0x000fe20000000000 */
.L_x_4:
[----:B------:R-:W5:Y:S01]  /*0690*/  SHFL.IDX PT, R3, R2, RZ, 0x1f ;  /* 0x00001fff02037589 */ /* 0x000f6200000e0000 */
[----:B------:R-:W-:Y:S01]  /*06a0*/  ELECT P0, URZ, PT ;  /* 0x00000000003f782f */ /* 0x000fe20003800000 */
[----:B------:R-:W-:Y:S01]  /*06b0*/  NOP ;  /* 0x0000000000007918 */ /* 0x000fe20000000000 */
[----:B-1----:R-:W-:Y:S02]  /*06c0*/  UMOV UR8, 0x80 ;  /* 0x0000008000087882 */ /* 0x002fe40000000000 */
[C---:B-----5:R-:W-:Y:S02]  /*06d0*/  ISETP.NE.OR P0, PT, R3.reuse, RZ, !P0 ;  /* 0x000000ff0300720c */ /* 0x060fe40004705670 */
[----:B------:R-:W-:-:S11]  /*06e0*/  ISETP.NE.AND P2, PT, R3, RZ, PT ;  /* 0x000000ff0300720c */ /* 0x000fd60003f45270 */
[----:B------:R-:W-:Y:S01]  /*06f0*/  VOTEU.ALL UP0, P0 ;  /* 0x00000000003f7886 */ /* 0x000fe20000000000 */
[----:B------:R-:W-:Y:S01]  /*0700*/  VOTEU.ALL UP2, P0 ;  /* 0x00000000003f7886 */ /* 0x000fe20000040000 */
[----:B------:R-:W-:Y:S01]  /*0710*/  VOTEU.ALL UP3, P0 ;  /* 0x00000000003f7886 */ /* 0x000fe20000060000 */
[----:B------:R-:W-:Y:S02]  /*0720*/  VOTEU.ALL UP4, P0 ;  /* 0x00000000003f7886 */ /* 0x000fe40000080000 */
[----:B------:R-:W1:Y:S01]  /*0730*/  @!UP0 S2UR UR10, SR_CgaCtaId ;  /* 0x00000000000a89c3 */ /* 0x000e620000008800 */
[----:B------:R-:W-:Y:S01]  /*0740*/  @!UP0 UMOV UR6, 0x400 ;  /* 0x0000040000068882 */ /* 0x000fe20000000000 */
[----:B------:R-:W-:-:S04]  /*0750*/  @!UP0 UIADD3 UR8, -UR8, 0x100000, URZ ;  /* 0x0010000008088890 */ /* 0x000fc8000fffe13f */
[----:B------:R-:W-:Y:S02]  /*0760*/  @!UP0 USHF.L.U32 UR9, UR8, 0xb, URZ ;  /* 0x0000000b08098899 */ /* 0x000fe4000800063f */
[----:B------:R-:W-:Y:S02]  /*0770*/  @!UP0 USHF.L.U32 UR8, UR8, 0x1, URZ ;  /* 0x0000000108088899 */ /* 0x000fe4000800063f */
[----:B-1----:R-:W-:Y:S01]  /*0780*/  @!UP0 ULEA UR6, UR10, UR6, 0x18 ;  /* 0x000000060a068291 */ /* 0x002fe2000f8ec03f */
[----:B------:R-:W-:Y:S01]  /*0790*/  VOTEU.ALL UP0, P0 ;  /* 0x00000000003f7886 */ /* 0x000fe20000000000 */
[----:B------:R-:W1:Y:S10]  /*07a0*/  FENCE.VIEW.ASYNC.S ;  /* 0x00000000000073c6 */ /* 0x000e740000000000 */
[----:B-1----:R1:W1:Y:S01]  /*07b0*/  @!UP0 SYNCS.EXCH.64 URZ, [UR6+0x2a090], UR8 ;  /* 0x02a09008063f85b2 */ /* 0x0022620008000100 */
[----:B------:R1:W1:Y:S01]  /*07c0*/  @!UP2 SYNCS.EXCH.64 URZ, [UR6+0x2a098], UR8 ;  /* 0x02a09808063fa5b2 */ /* 0x0002620008000100 */
[----:B------:R1:W1:Y:S01]  /*07d0*/  @!UP3 SYNCS.EXCH.64 URZ, [UR6+0x2a0a0], UR8 ;  /* 0x02a0a008063fb5b2 */ /* 0x0002620008000100 */
[----:B------:R1:W1:Y:S01]  /*07e0*/  @!UP4 SYNCS.EXCH.64 URZ, [UR6+0x2a0a8], UR8 ;  /* 0x02a0a808063fc5b2 */ /* 0x0002620008000100 */
[----:B------:R-:W-:Y:S01]  /*07f0*/  NOP ;  /* 0x0000000000007918 */ /* 0x000fe20000000000 */
[----:B------:R-:W-:Y:S05]  /*0800*/  @P2 BRA `(.L_x_5) ;  /* 0x0000000000582947 */ /* 0x000fea0003800000 */
[----:B-1----:R-:W1:Y:S01]  /*0810*/  S2UR UR8, SR_CgaCtaId ;  /* 0x00000000000879c3 */ /* 0x002e620000008800 */
        /* <DEDUP_REMOVED lines=12> */
[----:B-1----:R1:W1:Y:S01]  /*08e0*/  SYNCS.EXCH.64 URZ, [UR6+0x2a0c0], UR8 ;  /* 0x02a0c008063f75b2 */ /* 0x0022620008000100 */
        /* <DEDUP_REMOVED lines=8> */
.L_x_5:
[----:B------:R-:W-:Y:S01]  /*0970*/  ISETP.NE.AND P0, PT, RZ, UR37, PT ;  /* 0x00000025ff007c0c */ /* 0x000fe2000bf05270 */
[----:B------:R-:W-:Y:S01]  /*0980*/  NOP ;  /* 0x0000000000007918 */ /* 0x000fe20000000000 */
[----:B------:R-:W-:Y:S01]  /*0990*/  MOV R2, UR5 ;  /* 0x0000000500027c02 */ /* 0x000fe20008000f00 */
[----:B-1234-:R-:W-:Y:S03]  /*09a0*/  BAR.SYNC.DEFER_BLOCKING 0x0 ;  /* 0x0000000000007b1d */ /* 0x01efe60000010000 */
[----:B------:R-:W-:-:S07]  /*09b0*/  ISETP.EQ.AND P2, PT, R2, 0x1, P1 ;  /* 0x000000010200780c */ /* 0x000fce0000f42270 */
[----:B------:R-:W-:Y:S06]  /*09c0*/  @!P0 BRA `(.L_x_6) ;  /* 0x000000e4006c8947 */ /* 0x000fec0003800000 */
[----:B------:R-:W-:-:S06]  /*09d0*/  UISETP.GT.U32.AND UP0, UPT, UR7, 0x3, UPT ;  /* 0x000000030700788c */ /* 0x000fcc000bf04070 */
[----:B------:R-:W-:-:S13]  /*09e0*/  PLOP3.LUT P0, PT, PT, PT, UP0, 0x80, 0x0 ;  /* 0x000000000000781c */ /* 0x000fda0003f0f008 */
[----:B------:R-:W-:Y:S05]  /*09f0*/  @P0 EXIT ;  /* 0x000000000000094d */ /* 0x000fea0003800000 */
.L_x_7:
[----:B------:R-:W-:-:S08]  /*0a00*/  NOP ;  /* 0x0000000000007918 */ /* 0x000fd00000000000 */
[----:B------:R-:W1:Y:S02]  /*0a10*/  USETMAXREG.TRY_ALLOC.CTAPOOL UP0, 0xf0 ;  /* 0x000000f0000079c8 */ /* 0x000e640008000600 */
[----:B-1----:R-:W-:-:S13]  /*0a20*/  PLOP3.LUT P0, PT, PT, PT, UP0, 0x80, 0x0 ;  /* 0x000000000000781c */ /* 0x002fda0003f0f008 */
[----:B------:R-:W-:Y:S05]  /*0a30*/  @!P0 BRA `(.L_x_7) ;  /* 0xfffffffc00f08947 */ /* 0x000fea000383ffff */
[----:B------:R-:W-:Y:S01]  /*0a40*/  UISETP.NE.AND UP0, UPT, UR37, 0x1, UPT ;  /* 0x000000012500788c */ /* 0x000fe2000bf05270 */
[----:B------:R-:W1:Y:S01]  /*0a50*/  S2UR UR42, SR_CTAID.X ;  /* 0x00000000002a79c3 */ /* 0x000e620000002500 */
[----:B------:R-:W-:Y:S01]  /*0a60*/  UMOV UR5, URZ ;  /* 0x0000003f00057c82 */ /* 0x000fe20008000000 */
[----:B------:R-:W-:-:S03]  /*0a70*/  UMOV UR6, URZ ;  /* 0x0000003f00067c82 */ /* 0x000fc60008000000 */
[----:B------:R-:W-:-:S13]  /*0a80*/  PLOP3.LUT P0, PT, PT, PT, UP0, 0x80, 0x0 ;  /* 0x000000000000781c */ /* 0x000fda0003f0f008 */
[----:B------:R-:W-:Y:S05]  /*0a90*/  @!P0 BRA `(.L_x_8) ;  /* 0x00000000003c8947 */ /* 0x000fea0003800000 */
[----:B------:R-:W-:Y:S01]  /*0aa0*/  UISETP.NE.AND UP0, UPT, UR37, 0x2, UPT ;  /* 0x000000022500788c */ /* 0x000fe2000bf05270 */
[----:B------:R-:W-:-:S05]  /*0ab0*/  UMOV UR6, 0x1 ;  /* 0x0000000100067882 */ /* 0x000fca0000000000 */
[----:B------:R-:W-:-:S13]  /*0ac0*/  PLOP3.LUT P1, PT, PT, PT, UP0, 0x80, 0x0 ;  /* 0x000000000000781c */ /* 0x000fda0003f2f008 */
[----:B------:R-:W-:Y:S05]  /*0ad0*/  @!P1 BRA `(.L_x_8) ;  /* 0x00000000002c9947 */ /* 0x000fea0003800000 */
[----:B------:R-:W-:-:S06]  /*0ae0*/  UISETP.NE.AND UP0, UPT, UR37, 0x3, UPT ;  /* 0x000000032500788c */ /* 0x000fcc000bf05270 */
[----:B------:R-:W-:-:S13]  /*0af0*/  PLOP3.LUT P1, PT, PT, PT, UP0, 0x80, 0x0 ;  /* 0x000000000000781c */ /* 0x000fda0003f2f008 */
[----:B------:R-:W-:Y:S05]  /*0b00*/  @!P1 BRA `(.L_x_9) ;  /* 0x0000000000189947 */ /* 0x000fea0003800000 */
[----:B------:R-:W-:-:S11]  /*0b10*/  UISETP.NE.AND UP0, UPT, UR37, 0x4, UPT ;  /* 0x000000042500788c */ /* 0x000fd6000bf05270 */
[----:B------:R-:W-:Y:S01]  /*0b20*/  @!UP0 UMOV UR5, 0x1 ;  /* 0x0000000100058882 */ /* 0x000fe20000000000 */
[----:B------:R-:W-:Y:S01]  /*0b30*/  @!UP0 UMOV UR6, 0x1 ;  /* 0x0000000100068882 */ /* 0x000fe20000000000 */
[----:B------:R-:W-:Y:S01]  /*0b40*/  @UP0 UMOV UR5, URZ ;  /* 0x0000003f00050c82 */ /* 0x000fe20008000000 */
[----:B------:R-:W-:Y:S01]  /*0b50*/  @UP0 UMOV UR6, URZ ;  /* 0x0000003f00060c82 */ /* 0x000fe20008000000 */
[----:B------:R-:W-:Y:S05]  /*0b60*/  BRA `(.L_x_8) ;  /* 0x0000000000087947 */ /* 0x000fea0003800000 */
.L_x_9:
[----:B------:R-:W-:Y:S01]  /*0b70*/  UMOV UR5, 0x1 ;  /* 0x0000000100057882 */ /* 0x000fe20000000000 */
[----:B------:R-:W-:-:S05]  /*0b80*/  UMOV UR6, URZ ;  /* 0x0000003f00067c82 */ /* 0x000fca0008000000 */
.L_x_8:
[----:B------:R-:W-:Y:S05]  /*0b90*/  @!P0 BRA `(.L_x_10) ;  /* 0x00000000003c8947 */ /* 0x000fea0003800000 */
[----:B------:R-:W-:-:S06]  /*0ba0*/  UISETP.NE.AND UP0, UPT, UR37, 0x2, UPT ;  /* 0x000000022500788c */ /* 0x000fcc000bf05270 */
[----:B------:R-:W-:-:S13]  /*0bb0*/  PLOP3.LUT P0, PT, PT, PT, UP0, 0x80, 0x0 ;  /* 0x000000000000781c */ /* 0x000fda0003f0f008 */
[----:B------:R-:W-:Y:S05]  /*0bc0*/  @!P0 BRA `(.L_x_11) ;  /* 0x0000000000288947 */ /* 0x000fea0003800000 */
[----:B------:R-:W-:-:S06]  /*0bd0*/  UISETP.NE.AND UP0, UPT, UR37, 0x3, UPT ;  /* 0x000000032500788c */ /* 0x000fcc000bf05270 */
[----:B------:R-:W-:-:S13]  /*0be0*/  PLOP3.LUT P0, PT, PT, PT, UP0, 0x80, 0x0 ;  /* 0x000000000000781c */ /* 0x000fda0003f0f008 */
[----:B------:R-:W-:Y:S05]  /*0bf0*/  @!P0 BRA `(.L_x_12) ;  /* 0x0000000000148947 */ /* 0x000fea0003800000 */
[----:B------:R-:W-:-:S06]  /*0c00*/  UISETP.NE.AND UP0, UPT, UR37, 0x4, UPT ;  /* 0x000000042500788c */ /* 0x000fcc000bf05270 */
[----:B------:R-:W-:-:S13]  /*0c10*/  PLOP3.LUT P0, PT, PT, PT, UP0, 0x80, 0x0 ;  /* 0x000000000000781c */ /* 0x000fda0003f0f008 */
[----:B------:R-:W-:Y:S05]  /*0c20*/  @P0 BRA `(.L_x_13) ;  /* 0x00000000001c0947 */ /* 0x000fea0003800000 */
[----:B-1----:R-:W-:Y:S01]  /*0c30*/  ULEA UR42, UR42, 0x3, 0x1 ;  /* 0x000000032a2a7891 */ /* 0x002fe2000f8e083f */
[----:B------:R-:W-:Y:S11]  /*0c40*/  BRA `(.L_x_13) ;  /* 0x0000000000147947 */ /* 0x000ff60003800000 */
.L_x_12:
[----:B-1----:R-:W-:Y:S01]  /*0c50*/  ULEA UR42, UR42, 0x2, 0x1 ;  /* 0x000000022a2a7891 */ /* 0x002fe2000f8e083f */
[----:B------:R-:W-:Y:S11]  /*0c60*/  BRA `(.L_x_13) ;  /* 0x00000000000c7947 */ /* 0x000ff60003800000 */
.L_x_11:
[----:B-1----:R-:W-:Y:S01]  /*0c70*/  ULEA UR42, UR42, 0x1, 0x1 ;  /* 0x000000012a2a7891 */ /* 0x002fe2000f8e083f */
[----:B------:R-:W-:Y:S11]  /*0c80*/  BRA `(.L_x_13) ;  /* 0x0000000000047947 */ /* 0x000ff60003800000 */
.L_x_10:
[----:B-1----:R-:W-:-:S12]  /*0c90*/  USHF.L.U32 UR42, UR42, 0x1, URZ ;  /* 0x000000012a2a7899 */ /* 0x002fd8000800063f */
.L_x_13:
[----:B------:R-:W-:-:S04]  /*0ca0*/  ULOP3.LUT UR8, UR4, 0x1, URZ, 0xfc, !UPT ;  /* 0x0000000104087892 */ /* 0x000fc8000f8efc3f */
[----:B------:R-:W-:-:S06]  /*0cb0*/  UISETP.NE.AND UP0, UPT, UR8, 0x3, UPT ;  /* 0x000000030800788c */ /* 0x000fcc000bf05270 */
[----:B------:R-:W-:-:S13]  /*0cc0*/  PLOP3.LUT P0, PT, PT, PT, UP0, 0x80, 0x0 ;  /* 0x000000000000781c */ /* 0x000fda0003f0f008 */
[----:B------:R-:W-:Y:S05]  /*0cd0*/  @!P0 BRA `(.L_x_14) ;  /* 0x0000000000048947 */ /* 0x000fea0003800000 */
[----:B-1----:R-:W-:Y:S01]  /*0ce0*/  BPT.TRAP 0x1 ;  /* 0x000000040000795c */ /* 0x002fe20000300000 */
.L_x_14:
[----:B------:R-:W2:Y:S01]  /*0cf0*/  S2UR UR8, SR_CgaCtaId ;  /* 0x00000000000879c3 */ /* 0x000ea20000008800 */
[----:B------:R-:W-:Y:S01]  /*0d00*/  UMOV UR36, 0x400 ;  /* 0x0000040000247882 */ /* 0x000fe20000000000 */
[----:B------:R-:W-:Y:S02]  /*0d10*/  MOV R2, UR5 ;  /* 0x0000000500027c02 */ /* 0x000fe40008000f00 */
[----:B------:R-:W-:Y:S02]  /*0d20*/  SHF.R.S32.HI R3, RZ, 0x1f, R0 ;  /* 0x0000001fff037819 */ /* 0x000fe40000011400 */
[----:B------:R-:W-:Y:S02]  /*0d30*/  SHF.L.U32 R2, R2, 0x1f, RZ ;  /* 0x0000001f02027819 */ /* 0x000fe400000006ff */
[----:B------:R-:W-:-:S04]  /*0d40*/  LEA.HI R3, R3, R0, RZ, 0x7 ;  /* 0x0000000003037211 */ /* 0x000fc800078f38ff */
[----:B------:R-:W-:-:S04]  /*0d50*/  LOP3.LUT R3, R3, 0xffffff80, RZ, 0xc0, !PT ;  /* 0xffffff8003037812 */ /* 0x000fc800078ec0ff */
[----:B------:R-:W-:-:S04]  /*0d60*/  IADD3 R3, -R3, R0, RZ ;  /* 0x0000000003037210 */ /* 0x000fc80007ffe1ff */
[----:B------:R-:W-:Y:S01]  /*0d70*/  SHF.R.S32.HI R0, RZ, 0x1f, R3 ;  /* 0x0000001fff007819 */ /* 0x000fe20000011403 */
[----:B--2---:R-:W-:-:S03]  /*0d80*/  ULEA UR36, UR8, UR36, 0x18 ;  /* 0x0000002408247291 */ /* 0x004fc6000f8ec03f */
[----:B------:R-:W-:Y:S01]  /*0d90*/  LEA.HI R0, R0, R3, RZ, 0x2 ;  /* 0x0000000300007211 */ /* 0x000fe200078f10ff */
[----:B------:R-:W-:-:S03]  /*0da0*/  ULEA UR8, UR6, UR36, 0x3 ;  /* 0x0000002406087291 */ /* 0x000fc6000f8e183f */
[----:B------:R-:W-:-:S04]  /*0db0*/  LOP3.LUT R0, R0, 0x7ffffffc, RZ, 0xc0, !PT ;  /* 0x7ffffffc00007812 */ /* 0x000fc800078ec0ff */
[----:B------:R-:W-:Y:S02]  /*0dc0*/  IADD3 R0, R3, -R0, RZ ;  /* 0x8000000003007210 */ /* 0x000fe40007ffe0ff */
[----:B------:R-:W2:Y:S02]  /*0dd0*/  SYNCS.PHASECHK.TRANS64.TRYWAIT P1, [UR8+0x2a050], R2 ;  /* 0x02a05002ff0075a7 */ /* 0x000ea40008020148 */
[----:B--2---:R-:W-:Y:S05]  /*0de0*/  @!P1 BRA `(.L_x_15) ;  /* 0x000000fc00f89947 */ /* 0x004fea0003800000 */
.L_x_111:
[----:B------:R-:W-:Y:S01]  /*0df0*/  IMAD.SHL.U32 R4, R0, 0x2, RZ ;  /* 0x0000000200047824 */ /* 0x000fe200078e00ff */
[----:B------:R-:W-:Y:S06]  /*0e00*/  @!P0 BRA `(.L_x_16) ;  /* 0x0000000000048947 */ /* 0x000fec0003800000 */
[----:B-1----:R-:W-:Y:S01]  /*0e10*/  BPT.TRAP 0x1 ;  /* 0x000000040000795c */ /* 0x002fe20000300000 */
.L_x_16:
[----:B------:R-:W-:Y:S01]  /*0e20*/  SHF.L.U32 R6, RZ, 0x1f, RZ ;  /* 0x0000001fff067819 */ /* 0x000fe200000006ff */
[----:B------:R-:W-:Y:S01]  /*0e30*/  UIADD3 UR41, UR36, 0x2a090, URZ ;  /* 0x0002a09024297890 */ /* 0x000fe2000fffe03f */
[----:B------:R-:W-:Y:S02]  /*0e40*/  ISETP.NE.AND P2, PT, RZ, UR7, PT ;  /* 0x00000007ff007c0c */ /* 0x000fe4000bf45270 */
[----:B------:R-:W3:Y:S02]  /*0e50*/  SYNCS.PHASECHK.TRANS64.TRYWAIT P1, [UR36+0x2a000], R6 ;  /* 0x02a00006ff0075a7 */ /* 0x000ee40008020164 */
[----:B---3--:R-:W-:Y:S09]  /*0e60*/  @!P1 BRA `(.L_x_17) ;  /* 0x000000fc00f09947 */ /* 0x008ff20003800000 */
.L_x_112:
[----:B------:R-:W-:Y:S01]  /*0e70*/  ULEA UR38, UR37, UR41, 0x3 ;  /* 0x0000002925267291 */ /* 0x000fe2000f8e183f */
[----:B------:R-:W-:-:S04]  /*0e80*/  SEL R0, RZ, 0x1, P2 ;  /* 0x00000001ff007807 */ /* 0x000fc80001000000 */
[----:B------:R-:W-:-:S04]  /*0e90*/  SHF.L.U32 R0, R0, 0x1f, RZ ;  /* 0x0000001f00007819 */ /* 0x000fc800000006ff */
[----:B------:R-:W3:Y:S02]  /*0ea0*/  SYNCS.PHASECHK.TRANS64.TRYWAIT P1, [UR38+-0x8], R0 ;  /* 0xfffff800ff0075a7 */ /* 0x000ee40008020166 */
[----:B---3--:R-:W-:Y:S05]  /*0eb0*/  @!P1 BRA `(.L_x_18) ;  /* 0x000000fc00f49947 */ /* 0x008fea0003800000 */
.L_x_113:
[----:B------:R-:W-:Y:S01]  /*0ec0*/  USHF.R.U32.HI UR5, URZ, 0x4, UR36 ;  /* 0x000000043f057899 */ /* 0x000fe20008011624 */
[----:B------:R-:W-:Y:S01]  /*0ed0*/  WARPGROUP.ARRIVE ;  /* 0x00000000000079c5 */ /* 0x000fe20000000000 */
[----:B------:R-:W-:Y:S01]  /*0ee0*/  UIADD3 UR8, UR36, 0x7000, URZ ;  /* 0x0000700024087890 */ /* 0x000fe2000fffe03f */
[C---:B--2---:R-:W-:Y:S01]  /*0ef0*/  IADD3 R0, R4.reuse, 0x1, RZ ;  /* 0x0000000104007810 */ /* 0x044fe20007ffe0ff */
[----:B------:R-:W-:Y:S01]  /*0f00*/  ULOP3.LUT UR5, UR5, 0x3fff, URZ, 0xc0, !UPT ;  /* 0x00003fff05057892 */ /* 0x000fe2000f8ec03f */
[C---:B------:R-:W-:Y:S01]  /*0f10*/  IADD3 R2, R4.reuse, 0x8, RZ ;  /* 0x0000000804027810 */ /* 0x040fe20007ffe0ff */
[----:B------:R-:W-:Y:S01]  /*0f20*/  USHF.R.U32.HI UR8, URZ, 0x4, UR8 ;  /* 0x000000043f087899 */ /* 0x000fe20008011608 */
[C---:B------:R-:W-:Y:S01]  /*0f30*/  IADD3 R7, R4.reuse, 0x68, RZ ;  /* 0x0000006804077810 */ /* 0x040fe20007ffe0ff */
[----:B------:R-:W-:Y:S01]  /*0f40*/  ULOP3.LUT UR5, UR5, 0x10000, URZ, 0xfc, !UPT ;  /* 0x0001000005057892 */ /* 0x000fe2000f8efc3f */
[----:B------:R-:W-:Y:S01]  /*0f50*/  VIADD R9, R4, 0x78 ;  /* 0x0000007804097836 */ /* 0x000fe20000000000 */
[----:B------:R-:W-:-:S02]  /*0f60*/  ULOP3.LUT UR39, UR8, 0x3fff, URZ, 0xc0, !UPT ;  /* 0x00003fff08277892 */ /* 0x000fc4000f8ec03f */
[----:B------:R-:W-:Y:S02]  /*0f70*/  UIMAD UR6, UR6, 0x380, UR5 ;  /* 0x00000380060678a4 */ /* 0x000fe4000f8e0205 */
[----:B------:R-:W-:Y:S01]  /*0f80*/  ULOP3.LUT UR40, UR39, 0x10000, URZ, 0xfc, !UPT ;  /* 0x0001000027287892 */ /* 0x000fe2000f8efc3f */
[----:B------:R-:W-:Y:S01]  /*0f90*/  UMOV UR17, 0xc0000010 ;  /* 0xc000001000117882 */ /* 0x000fe20000000000 */
[----:B------:R-:W-:Y:S01]  /*0fa0*/  UMOV UR19, 0xc0000010 ;  /* 0xc000001000137882 */ /* 0x000fe20000000000 */
[----:B------:R-:W-:Y:S02]  /*0fb0*/  UIADD3 UR20, UR6, 0x80, URZ ;  /* 0x0000008006147890 */ /* 0x000fe4000fffe03f */
[----:B------:R-:W-:Y:S02]  /*0fc0*/  UMOV UR16, UR6 ;  /* 0x0000000600107c82 */ /* 0x000fe40008000000 */
[----:B------:R-:W-:Y:S01]  /*0fd0*/  UMOV UR18, UR40 ;  /* 0x0000002800127c82 */ /* 0x000fe20008000000 */
[----:B------:R-:W-:Y:S01]  /*0fe0*/  UIADD3 UR22, UR40, 0x100, URZ ;  /* 0x0000010028167890 */ /* 0x000fe2000fffe03f */
[----:B------:R-:W-:Y:S01]  /*0ff0*/  HGMMA.64x128x16.F32.BF16 R24, gdesc[UR16], RZ, !UPT, gsb0 ;  /* 0x01e00000101879f0 */ /* 0x000fe2000c0018ff */
[----:B------:R-:W-:Y:S01]  /*1000*/  UMOV UR21, 0xc0000010 ;  /* 0xc000001000157882 */ /* 0x000fe20000000000 */
[----:B------:R-:W-:Y:S01]  /*1010*/  UMOV UR23, 0xc0000010 ;  /* 0xc000001000177882 */ /* 0x000fe20000000000 */
[----:B------:R-:W-:-:S02]  /*1020*/  UIADD3 UR24, UR6, 0x100, URZ ;  /* 0x0000010006187890 */ /* 0x000fc4000fffe03f */
[----:B------:R-:W-:Y:S01]  /*1030*/  UIADD3 UR26, UR40, 0x200, URZ ;  /* 0x00000200281a7890 */ /* 0x000fe2000fffe03f */
[----:B------:R-:W-:Y:S01]  /*1040*/  UMOV UR25, 0xc0000010 ;  /* 0xc000001000197882 */ /* 0x000fe20000000000 */
[----:B------:R-:W-:Y:S01]  /*1050*/  UMOV UR27, 0xc0000010 ;  /* 0xc0000010001b7882 */ /* 0x000fe20000000000 */
[----:B------:R-:W-:Y:S02]  /*1060*/  UIADD3 UR28, UR6, 0x180, URZ ;  /* 0x00000180061c7890 */ /* 0x000fe4000fffe03f */
[----:B------:R-:W-:Y:S01]  /*1070*/  UIADD3 UR30, UR40, 0x300, URZ ;  /* 0x00000300281e7890 */ /* 0x000fe2000fffe03f */
[----:B------:R-:W-:Y:S01]  /*1080*/  UMOV UR29, 0xc0000010 ;  /* 0xc0000010001d7882 */ /* 0x000fe20000000000 */
[----:B------:R-:W-:Y:S01]  /*1090*/  UMOV UR31, 0xc0000010 ;  /* 0xc0000010001f7882 */ /* 0x000fe20000000000 */
[----:B------:R-:W-:Y:S02]  /*10a0*/  UIADD3 UR32, UR6, 0x200, URZ ;  /* 0x0000020006207890 */ /* 0x000fe4000fffe03f */
[----:B------:R-:W-:Y:S01]  /*10b0*/  UIADD3 UR34, UR40, 0x400, URZ ;  /* 0x0000040028227890 */ /* 0x000fe2000fffe03f */
        /* <DEDUP_REMOVED lines=10> */
[----:B------:R-:W-:Y:S01]  /*1160*/  ULDC UR5, c[0x0][0x28c] ;  /* 0x0000a30000057ab9 */ /* 0x000fe20000000800 */
[----:B------:R-:W-:Y:S01]  /*1170*/  ULDC UR6, c[0x0][0x28c] ;  /* 0x0000a30000067ab9 */ /* 0x000fe20000000800 */
[----:B------:R-:W-:Y:S01]  /*1180*/  ISETP.GE.AND P6, PT, R0, UR5, PT ;  /* 0x0000000500007c0c */ /* 0x000fe2000bfc6270 */
[----:B------:R-:W-:Y:S01]  /*1190*/  ULDC UR5, c[0x0][0x28c] ;  /* 0x0000a30000057ab9 */ /* 0x000fe20000000800 */
[----:B------:R-:W-:Y:S01]  /*11a0*/  IADD3 R0, R4, 0x9, RZ ;  /* 0x0000000904007810 */ /* 0x000fe20007ffe0ff */
[----:B------:R-:W-:Y:S01]  /*11b0*/  USHF.L.U32 UR7, UR7, 0x3, URZ ;  /* 0x0000000307077899 */ /* 0x000fe2000800063f */
[----:B------:R-:W-:Y:S01]  /*11c0*/  ISETP.GE.AND P1, PT, R2, UR6, PT ;  /* 0x0000000602007c0c */ /* 0x000fe2000bf26270 */
[----:B------:R-:W-:Y:S01]  /*11d0*/  ULDC UR6, c[0x0][0x28c] ;  /* 0x0000a30000067ab9 */ /* 0x000fe20000000800 */
[----:B------:R-:W-:Y:S01]  /*11e0*/  ISETP.GE.AND P2, PT, R0, UR5, PT ;  /* 0x0000000500007c0c */ /* 0x000fe2000bf46270 */
[C---:B------:R-:W-:Y:S01]  /*11f0*/  VIADD R0, R4.reuse, 0x11 ;  /* 0x0000001104007836 */ /* 0x040fe20000000000 */
[----:B------:R-:W-:Y:S01]  /*1200*/  ULDC UR5, c[0x0][0x28c] ;  /* 0x0000a30000057ab9 */ /* 0x000fe20000000800 */
[----:B------:R-:W-:Y:S01]  /*1210*/  IADD3 R2, R4, 0x10, RZ ;  /* 0x0000001004027810 */ /* 0x000fe20007ffe0ff */
[----:B------:R-:W-:-:S02]  /*1220*/  ULOP3.LUT UR7, UR7, 0x8, URZ, 0xc, !UPT ;  /* 0x0000000807077892 */ /* 0x000fc4000f8e0c3f */
[----:B------:R-:W-:Y:S01]  /*1230*/  ISETP.GE.AND P4, PT, R0, UR5, PT ;  /* 0x0000000500007c0c */ /* 0x000fe2000bf86270 */
[----:B------:R-:W-:Y:S01]  /*1240*/  ULDC UR5, c[0x0][0x28c] ;  /* 0x0000a30000057ab9 */ /* 0x000fe20000000800 */
[----:B------:R-:W-:Y:S02]  /*1250*/  IADD3 R0, R4, 0x19, RZ ;  /* 0x0000001904007810 */ /* 0x000fe40007ffe0ff */
[----:B------:R-:W-:Y:S01]  /*1260*/  ISETP.GE.AND P3, PT, R2, UR6, PT ;  /* 0x0000000602007c0c */ /* 0x000fe2000bf66270 */
[----:B------:R-:W-:Y:S01]  /*1270*/  ULDC UR6, c[0x0][0x28c] ;  /* 0x0000a30000067ab9 */ /* 0x000fe20000000800 */
[----:B------:R-:W-:-:S04]  /*1280*/  IADD3 R2, R4, 0x18, RZ ;  /* 0x0000001804027810 */ /* 0x000fc80007ffe0ff */
[----:B------:R-:W-:Y:S01]  /*1290*/  ISETP.GE.AND P5, PT, R2, UR6, PT ;  /* 0x0000000602007c0c */ /* 0x000fe2000bfa6270 */
[----:B------:R-:W-:Y:S01]  /*12a0*/  VIADD R2, R4, 0x50 ;  /* 0x0000005004027836 */ /* 0x000fe20000000000 */
[----:B------:R-:W-:Y:S01]  /*12b0*/  ULDC UR6, c[0x0][0x604] ;  /* 0x0001810000067ab9 */ /* 0x000fe20000000800 */
[----:B------:R-:W-:Y:S02]  /*12c0*/  WARPGROUP.DEPBAR.LE gsb0, 0x0 ;  /* 0x00008000000079c5 */ /* 0x000fe40000010000 */
[----:B------:R-:W-:-:S06]  /*12d0*/  WARPGROUP.ARRIVE ;  /* 0x00000000000079c5 */ /* 0x000fcc0000000000 */
[----:B------:R-:W-:Y:S03]  /*12e0*/  HGMMA.64x128x16.F32.BF16 R24, gdesc[UR20], R24, gsb0 ;  /* 0x01e00000141879f0 */ /* 0x000fe60008001818 */
[----:B------:R-:W-:Y:S02]  /*12f0*/  WARPGROUP.DEPBAR.LE gsb0, 0x0 ;  /* 0x00008000000079c5 */ /* 0x000fe40000010000 */
[----:B------:R-:W-:-:S07]  /*1300*/  WARPGROUP.ARRIVE ;  /* 0x00000000000079c5 */ /* 0x000fce0000000000 */
        /* <DEDUP_REMOVED lines=14> */
[----:B------:R-:W-:Y:S02]  /*13f0*/  FSEL R25, R25, -INF , !P6 ;  /* 0xff80000019197808 */ /* 0x000fe40007000000 */
[----:B------:R-:W-:Y:S02]  /*1400*/  FSEL R27, R27, -INF , !P6 ;  /* 0xff8000001b1b7808 */ /* 0x000fe40007000000 */
[----:B------:R-:W-:Y:S01]  /*1410*/  ISETP.GE.AND P6, PT, R0, UR5, PT ;  /* 0x0000000500007c0c */ /* 0x000fe2000bfc6270 */
[----:B------:R-:W-:Y:S01]  /*1420*/  ULDC UR5, c[0x0][0x28c] ;  /* 0x0000a30000057ab9 */ /* 0x000fe20000000800 */
[----:B------:R-:W-:-:S02]  /*1430*/  IADD3 R0, R4, 0x20, RZ ;  /* 0x0000002004007810 */ /* 0x000fc40007ffe0ff */
[----:B------:R-:W-:Y:S02]  /*1440*/  FSEL R28, R28, -INF , !P1 ;  /* 0xff8000001c1c7808 */ /* 0x000fe40004800000 */
[----:B------:R-:W-:Y:S02]  /*1450*/  FSEL R30, R30, -INF , !P1 ;  /* 0xff8000001e1e7808 */ /* 0x000fe40004800000 */
[----:B------:R-:W-:Y:S01]  /*1460*/  ISETP.GE.AND P1, PT, R0, UR5, PT ;  /* 0x0000000500007c0c */ /* 0x000fe2000bf26270 */
[----:B------:R-:W-:Y:S01]  /*1470*/  ULDC UR5, c[0x0][0x28c] ;  /* 0x0000a30000057ab9 */ /* 0x000fe20000000800 */
[----:B------:R-:W-:Y:S02]  /*1480*/  IADD3 R0, R4, 0x21, RZ ;  /* 0x0000002104007810 */ /* 0x000fe40007ffe0ff */
[----:B------:R-:W-:Y:S02]  /*1490*/  FSEL R29, R29, -INF , !P2 ;  /* 0xff8000001d1d7808 */ /* 0x000fe40005000000 */
[----:B------:R-:W-:-:S02]  /*14a0*/  FSEL R31, R31, -INF , !P2 ;  /* 0xff8000001f1f7808 */ /* 0x000fc40005000000 */
[----:B------:R-:W-:Y:S01]  /*14b0*/  ISETP.GE.AND P2, PT, R0, UR5, PT ;  /* 0x0000000500007c0c */ /* 0x000fe2000bf46270 */
[----:B------:R-:W-:Y:S01]  /*14c0*/  VIADD R0, R4, 0x28 ;  /* 0x0000002804007836 */ /* 0x000fe20000000000 */
[----:B------:R-:W-:Y:S01]  /*14d0*/  ULDC UR5, c[0x0][0x28c] ;  /* 0x0000a30000057ab9 */ /* 0x000fe20000000800 */
[----:B------:R-:W-:Y:S02]  /*14e0*/  FSEL R32, R32, -INF , !P3 ;  /* 0xff80000020207808 */ /* 0x000fe40005800000 */
[----:B------:R-:W-:Y:S02]  /*14f0*/  FSEL R34, R34, -INF , !P3 ;  /* 0xff80000022227808 */ /* 0x000fe40005800000 */
[----:B------:R-:W-:Y:S01]  /*1500*/  ISETP.GE.AND P3, PT, R0, UR5, PT ;  /* 0x0000000500007c0c */ /* 0x000fe2000bf66270 */
[----:B------:R-:W-:Y:S01]  /*1510*/  ULDC UR5, c[0x0][0x28c] ;  /* 0x0000a30000057ab9 */ /* 0x000fe20000000800 */
[----:B------:R-:W-:Y:S02]  /*1520*/  IADD3 R0, R4, 0x29, RZ ;  /* 0x0000002904007810 */ /* 0x000fe40007ffe0ff */
[----:B------:R-:W-:-:S02]  /*1530*/  FSEL R33, R33, -INF , !P4 ;  /* 0xff80000021217808 */ /* 0x000fc40006000000 */
[----:B------:R-:W-:Y:S02]  /*1540*/  FSEL R35, R35, -INF , !P4 ;  /* 0xff80000023237808 */ /* 0x000fe40006000000 */
[----:B------:R-:W-:Y:S01]  /*1550*/  ISETP.GE.AND P4, PT, R0, UR5, PT ;  /* 0x0000000500007c0c */ /* 0x000fe2000bf86270 */
[----:B------:R-:W-:Y:S01]  /*1560*/  ULDC UR5, c[0x0][0x28c] ;  /* 0x0000a30000057ab9 */ /* 0x000fe20000000800 */
[----:B------:R-:W-:Y:S02]  /*1570*/  IADD3 R0, R4, 0x30, RZ ;  /* 0x0000003004007810 */ /* 0x000fe40007ffe0ff */
        /* <DEDUP_REMOVED lines=29> */
[----:B------:R-:W-:-:S02]  /*1750*/  FSEL R48, R48, -INF , !P5 ;  /* 0xff80000030307808 */ /* 0x000fc40006800000 */
[----:B------:R-:W-:Y:S02]  /*1760*/  FSEL R50, R50, -INF , !P5 ;  /* 0xff80000032327808 */ /* 0x000fe40006800000 */
[C---:B------:R-:W-:Y:S01]  /*1770*/  ISETP.GE.AND P5, PT, R4.reuse, UR5, PT ;  /* 0x0000000504007c0c */ /* 0x040fe2000bfa6270 */
[----:B------:R-:W-:Y:S01]  /*1780*/  ULDC UR5, c[0x0][0x28c] ;  /* 0x0000a30000057ab9 */ /* 0x000fe20000000800 */
[----:B------:R-:W-:Y:S02]  /*1790*/  IADD3 R0, R4, 0x48, RZ ;  /* 0x0000004804007810 */ /* 0x000fe40007ffe0ff */
[----:B------:R-:W-:Y:S02]  /*17a0*/  FSEL R26, R26, -INF , !P5 ;  /* 0xff8000001a1a7808 */ /* 0x000fe40006800000 */
[----:B------:R-:W-:Y:S02]  /*17b0*/  FSEL R49, R49, -INF , !P6 ;  /* 0xff80000031317808 */ /* 0x000fe40007000000 */
[----:B------:R-:W-:-:S02]  /*17c0*/  FSEL R51, R51, -INF , !P6 ;  /* 0xff80000033337808 */ /* 0x000fc40007000000 */
[----:B------:R-:W-:Y:S01]  /*17d0*/  ISETP.GE.AND P6, PT, R0, UR5, PT ;  /* 0x0000000500007c0c */ /* 0x000fe2000bfc6270 */
[----:B------:R-:W-:Y:S01]  /*17e0*/  ULDC UR5, c[0x0][0x28c] ;  /* 0x0000a30000057ab9 */ /* 0x000fe20000000800 */
[----:B------:R-:W-:Y:S02]  /*17f0*/  IADD3 R0, R4, 0x49, RZ ;  /* 0x0000004904007810 */ /* 0x000fe40007ffe0ff */
[----:B------:R-:W-:Y:S02]  /*1800*/  FMNMX R3, R26, R27, !PT ;  /* 0x0000001b1a037209 */ /* 0x000fe40007800000 */
[----:B------:R-:W-:Y:S02]  /*1810*/  FSEL R52, R52, -INF , !P1 ;  /* 0xff80000034347808 */ /* 0x000fe40004800000 */
[----:B------:R-:W-:Y:S02]  /*1820*/  FSEL R54, R54, -INF , !P1 ;  /* 0xff80000036367808 */ /* 0x000fe40004800000 */
[----:B------:R-:W-:Y:S01]  /*1830*/  ISETP.GE.AND P1, PT, R0, UR5, PT ;  /* 0x0000000500007c0c */ /* 0x000fe2000bf26270 */
[----:B------:R-:W-:Y:S01]  /*1840*/  ULDC UR5, c[0x0][0x28c] ;  /* 0x0000a30000057ab9 */ /* 0x000fe20000000800 */
[----:B------:R-:W-:-:S02]  /*1850*/  FMNMX R0, R30, R3, !PT ;  /* 0x000000031e007209 */ /* 0x000fc40007800000 */
[----:B------:R-:W-:Y:S02]  /*1860*/  FSEL R53, R53, -INF , !P2 ;  /* 0xff80000035357808 */ /* 0x000fe40005000000 */
[----:B------:R-:W-:Y:S02]  /*1870*/  FMNMX R3, R31, R0, !PT ;  /* 0x000000001f037209 */ /* 0x000fe40007800000 */
[----:B------:R-:W-:Y:S02]  /*1880*/  FSEL R55, R55, -INF , !P2 ;  /* 0xff80000037377808 */ /* 0x000fe40005000000 */
[----:B------:R-:W-:Y:S02]  /*1890*/  FMNMX R0, R34, R3, !PT ;  /* 0x0000000322007209 */ /* 0x000fe40007800000 */
[----:B------:R-:W-:Y:S01]  /*18a0*/  ISETP.GE.AND P2, PT, R2, UR5, PT ;  /* 0x0000000502007c0c */ /* 0x000fe2000bf46270 */
[----:B------:R-:W-:Y:S01]  /*18b0*/  ULDC UR5, c[0x0][0x28c] ;  /* 0x0000a30000057ab9 */ /* 0x000fe20000000800 */
[----:B------:R-:W-:-:S02]  /*18c0*/  FMNMX R3, R35, R0, !PT ;  /* 0x0000000023037209 */ /* 0x000fc40007800000 */
[----:B------:R-:W-:Y:S02]  /*18d0*/  IADD3 R2, R4, 0x51, RZ ;  /* 0x0000005104027810 */ /* 0x000fe40007ffe0ff */
[----:B------:R-:W-:Y:S02]  /*18e0*/  FMNMX R0, R38, R3, !PT ;  /* 0x0000000326007209 */ /* 0x000fe40007800000 */
[----:B------:R-:W-:Y:S02]  /*18f0*/  FSEL R56, R56, -INF , !P3 ;  /* 0xff80000038387808 */ /* 0x000fe40005800000 */
[----:B------:R-:W-:Y:S02]  /*1900*/  FSEL R58, R58, -INF , !P3 ;  /* 0xff8000003a3a7808 */ /* 0x000fe40005800000 */
[----:B------:R-:W-:Y:S01]  /*1910*/  ISETP.GE.AND P3, PT, R2, UR5, PT ;  /* 0x0000000502007c0c */ /* 0x000fe2000bf66270 */
[----:B------:R-:W-:Y:S01]  /*1920*/  ULDC UR5, c[0x0][0x28c] ;  /* 0x0000a30000057ab9 */ /* 0x000fe20000000800 */
[----:B------:R-:W-:-:S02]  /*1930*/  IADD3 R2, R4, 0x58, RZ ;  /* 0x0000005804027810 */ /* 0x000fc40007ffe0ff */
[----:B------:R-:W-:Y:S02]  /*1940*/  FMNMX R3, R39, R0, !PT ;  /* 0x0000000027037209 */ /* 0x000fe40007800000 */
[----:B------:R-:W-:Y:S02]  /*1950*/  FSEL R57, R57, -INF , !P4 ;  /* 0xff80000039397808 */ /* 0x000fe40006000000 */
[----:B------:R-:W-:Y:S02]  /*1960*/  FSEL R59, R59, -INF , !P4 ;  /* 0xff8000003b3b7808 */ /* 0x000fe40006000000 */
[----:B------:R-:W-:Y:S01]  /*1970*/  ISETP.GE.AND P4, PT, R2, UR5, PT ;  /* 0x0000000502007c0c */ /* 0x000fe2000bf86270 */
[----:B------:R-:W-:Y:S01]  /*1980*/  ULDC UR5, c[0x0][0x28c] ;  /* 0x0000a30000057ab9 */ /* 0x000fe20000000800 */
[----:B------:R-:W-:Y:S02]  /*1990*/  IADD3 R2, R4, 0x59, RZ ;  /* 0x0000005904027810 */ /* 0x000fe40007ffe0ff */
[----:B------:R-:W-:-:S02]  /*19a0*/  FMNMX R0, R42, R3, !PT ;  /* 0x000000032a007209 */ /* 0x000fc40007800000 */
[----:B------:R-:W-:Y:S02]  /*19b0*/  FSEL R60, R60, -INF , !P6 ;  /* 0xff8000003c3c7808 */ /* 0x000fe40007000000 */
[----:B------:R-:W-:Y:S02]  /*19c0*/  FSEL R62, R62, -INF , !P6 ;  /* 0xff8000003e3e7808 */ /* 0x000fe40007000000 */
[----:B------:R-:W-:Y:S01]  /*19d0*/  ISETP.GE.AND P6, PT, R2, UR5, PT ;  /* 0x0000000502007c0c */ /* 0x000fe2000bfc6270 */
[----:B------:R-:W-:Y:S01]  /*19e0*/  ULDC UR5, c[0x0][0x28c] ;  /* 0x0000a30000057ab9 */ /* 0x000fe20000000800 */
[----:B------:R-:W-:Y:S02]  /*19f0*/  FMNMX R3, R43, R0, !PT ;  /* 0x000000002b037209 */ /* 0x000fe40007800000 */
[----:B------:R-:W-:Y:S02]  /*1a00*/  IADD3 R2, R4, 0x60, RZ ;  /* 0x0000006004027810 */ /* 0x000fe40007ffe0ff */
[----:B------:R-:W-:-:S02]  /*1a10*/  FSEL R61, R61, -INF , !P1 ;  /* 0xff8000003d3d7808 */ /* 0x000fc40004800000 */
[----:B------:R-:W-:Y:S02]  /*1a20*/  FSEL R63, R63, -INF , !P1 ;  /* 0xff8000003f3f7808 */ /* 0x000fe40004800000 */
[----:B------:R-:W-:Y:S02]  /*1a30*/  FMNMX R0, R46, R3, !PT ;  /* 0x000000032e007209 */ /* 0x000fe40007800000 */
[----:B------:R-:W-:Y:S01]  /*1a40*/  ISETP.GE.AND P1, PT, R2, UR5, PT ;  /* 0x0000000502007c0c */ /* 0x000fe2000bf26270 */
[----:B------:R-:W-:Y:S01]  /*1a50*/  VIADD R2, R4, 0x61 ;  /* 0x0000006104027836 */ /* 0x000fe20000000000 */
[----:B------:R-:W-:Y:S01]  /*1a60*/  FMNMX R3, R47, R0, !PT ;  /* 0x000000002f037209 */ /* 0x000fe20007800000 */
[----:B------:R-:W-:Y:S01]  /*1a70*/  ULDC UR5, c[0x0][0x28c] ;  /* 0x0000a30000057ab9 */ /* 0x000fe20000000800 */
[----:B------:R-:W-:Y:S02]  /*1a80*/  FSEL R0, R24, -INF , !P5 ;  /* 0xff80000018007808 */ /* 0x000fe40006800000 */
[----:B------:R-:W-:Y:S01]  /*1a90*/  ISETP.GE.AND P5, PT, R2, UR5, PT ;  /* 0x0000000502007c0c */ /* 0x000fe2000bfa6270 */
[----:B------:R-:W-:Y:S01]  /*1aa0*/  ULDC UR5, c[0x0][0x28c] ;  /* 0x0000a30000057ab9 */ /* 0x000fe20000000800 */
[----:B------:R-:W-:-:S02]  /*1ab0*/  FMNMX R2, R50, R3, !PT ;  /* 0x0000000332027209 */ /* 0x000fc40007800000 */
[----:B------:R-:W-:Y:S02]  /*1ac0*/  FMNMX R3, R0, R25, !PT ;  /* 0x0000001900037209 */ /* 0x000fe40007800000 */
[----:B------:R-:W-:Y:S02]  /*1ad0*/  FMNMX R5, R51, R2, !PT ;  /* 0x0000000233057209 */ /* 0x000fe40007800000 */
[----:B------:R-:W-:Y:S02]  /*1ae0*/  FMNMX R2, R28, R3, !PT ;  /* 0x000000031c027209 */ /* 0x000fe40007800000 */
[----:B------:R-:W-:Y:S02]  /*1af0*/  FMNMX R8, R54, R5, !PT ;  /* 0x0000000536087209 */ /* 0x000fe40007800000 */
[----:B------:R-:W-:Y:S02]  /*1b00*/  FMNMX R3, R29, R2, !PT ;  /* 0x000000021d037209 */ /* 0x000fe40007800000 */
        /* <DEDUP_REMOVED lines=8> */
[----:B------:R-:W-:Y:S02]  /*1b90*/  FSEL R64, R64, -INF , !P2 ;  /* 0xff80000040407808 */ /* 0x000fe40005000000 */
[----:B------:R-:W-:Y:S02]  /*1ba0*/  FSEL R66, R66, -INF , !P2 ;  /* 0xff80000042427808 */ /* 0x000fe40005000000 */
[----:B------:R-:W-:Y:S01]  /*1bb0*/  ISETP.GE.AND P2, PT, R7, UR5, PT ;  /* 0x0000000507007c0c */ /* 0x000fe2000bf46270 */
[----:B------:R-:W-:Y:S01]  /*1bc0*/  ULDC UR5, c[0x0][0x28c] ;  /* 0x0000a30000057ab9 */ /* 0x000fe20000000800 */
[----:B------:R-:W-:Y:S02]  /*1bd0*/  IADD3 R7, R4, 0x69, RZ ;  /* 0x0000006904077810 */ /* 0x000fe40007ffe0ff */
[----:B------:R-:W-:-:S02]  /*1be0*/  FMNMX R5, R63, R8, !PT ;  /* 0x000000083f057209 */ /* 0x000fc40007800000 */
[----:B------:R-:W-:Y:S02]  /*1bf0*/  FMNMX R2, R40, R3, !PT ;  /* 0x0000000328027209 */ /* 0x000fe40007800000 */
[----:B------:R-:W-:Y:S02]  /*1c00*/  FSEL R65, R65, -INF , !P3 ;  /* 0xff80000041417808 */ /* 0x000fe40005800000 */
[----:B------:R-:W-:Y:S02]  /*1c10*/  FSEL R67, R67, -INF , !P3 ;  /* 0xff80000043437808 */ /* 0x000fe40005800000 */
[----:B------:R-:W-:Y:S01]  /*1c20*/  ISETP.GE.AND P3, PT, R7, UR5, PT ;  /* 0x0000000507007c0c */ /* 0x000fe2000bf66270 */
[----:B------:R-:W-:Y:S01]  /*1c30*/  ULDC UR5, c[0x0][0x28c] ;  /* 0x0000a30000057ab9 */ /* 0x000fe20000000800 */
[----:B------:R-:W-:Y:S02]  /*1c40*/  FMNMX R8, R66, R5, !PT ;  /* 0x0000000542087209 */ /* 0x000fe40007800000 */
[----:B------:R-:W-:-:S02]  /*1c50*/  IADD3 R7, R4, 0x70, RZ ;  /* 0x0000007004077810 */ /* 0x000fc40007ffe0ff */
[----:B------:R-:W-:Y:S02]  /*1c60*/  FMNMX R3, R41, R2, !PT ;  /* 0x0000000229037209 */ /* 0x000fe40007800000 */
[----:B------:R-:W-:Y:S02]  /*1c70*/  FSEL R68, R68, -INF , !P4 ;  /* 0xff80000044447808 */ /* 0x000fe40006000000 */
[----:B------:R-:W-:Y:S02]  /*1c80*/  FSEL R70, R70, -INF , !P4 ;  /* 0xff80000046467808 */ /* 0x000fe40006000000 */
[----:B------:R-:W-:Y:S02]  /*1c90*/  FMNMX R5, R67, R8, !PT ;  /* 0x0000000843057209 */ /* 0x000fe40007800000 */
[----:B------:R-:W-:Y:S01]  /*1ca0*/  ISETP.GE.AND P4, PT, R7, UR5, PT ;  /* 0x0000000507007c0c */ /* 0x000fe2000bf86270 */
[----:B------:R-:W-:Y:S01]  /*1cb0*/  ULDC UR5, c[0x0][0x28c] ;  /* 0x0000a30000057ab9 */ /* 0x000fe20000000800 */
[----:B------:R-:W-:-:S02]  /*1cc0*/  FMNMX R2, R44, R3, !PT ;  /* 0x000000032c027209 */ /* 0x000fc40007800000 */
[----:B------:R-:W-:Y:S02]  /*1cd0*/  IADD3 R7, R4, 0x71, RZ ;  /* 0x0000007104077810 */ /* 0x000fe40007ffe0ff */
[----:B------:R-:W-:Y:S02]  /*1ce0*/  FSEL R71, R71, -INF , !P6 ;  /* 0xff80000047477808 */ /* 0x000fe40007000000 */
[----:B------:R-:W-:Y:S02]  /*1cf0*/  FMNMX R8, R70, R5, !PT ;  /* 0x0000000546087209 */ /* 0x000fe40007800000 */
[----:B------:R-:W-:Y:S02]  /*1d00*/  FMNMX R3, R45, R2, !PT ;  /* 0x000000022d037209 */ /* 0x000fe40007800000 */
[----:B------:R-:W-:Y:S02]  /*1d10*/  FSEL R69, R69, -INF , !P6 ;  /* 0xff80000045457808 */ /* 0x000fe40007000000 */
[----:B------:R-:W-:Y:S01]  /*1d20*/  ISETP.GE.AND P6, PT, R7, UR5, PT ;  /* 0x0000000507007c0c */ /* 0x000fe2000bfc6270 */
[----:B------:R-:W-:Y:S01]  /*1d30*/  ULDC UR5, c[0x0][0x28c] ;  /* 0x0000a30000057ab9 */ /* 0x000fe20000000800 */
[----:B------:R-:W2:Y:S01]  /*1d40*/  LDC R7, c[0x0][0x28c] ;  /* 0x0000a300ff077b82 */ /* 0x000ea20000000800 */
[----:B------:R-:W-:-:S02]  /*1d50*/  FSEL R74, R74, -INF , !P1 ;  /* 0xff8000004a4a7808 */ /* 0x000fc40004800000 */
[----:B------:R-:W-:Y:S02]  /*1d60*/  FMNMX R5, R71, R8, !PT ;  /* 0x0000000847057209 */ /* 0x000fe40007800000 */
[----:B------:R-:W-:Y:S02]  /*1d70*/  FMNMX R2, R48, R3, !PT ;  /* 0x0000000330027209 */ /* 0x000fe40007800000 */
[----:B------:R-:W-:Y:S02]  /*1d80*/  FSEL R75, R75, -INF , !P5 ;  /* 0xff8000004b4b7808 */ /* 0x000fe40006800000 */
[----:B------:R-:W-:Y:S02]  /*1d90*/  FMNMX R8, R74, R5, !PT ;  /* 0x000000054a087209 */ /* 0x000fe40007800000 */
[----:B------:R-:W-:Y:S02]  /*1da0*/  FMNMX R3, R49, R2, !PT ;  /* 0x0000000231037209 */ /* 0x000fe40007800000 */
[----:B------:R-:W-:-:S02]  /*1db0*/  FMNMX R5, R75, R8, !PT ;  /* 0x000000084b057209 */ /* 0x000fc40007800000 */
[----:B------:R-:W-:Y:S02]  /*1dc0*/  FMNMX R8, R52, R3, !PT ;  /* 0x0000000334087209 */ /* 0x000fe40007800000 */
[----:B------:R-:W-:Y:S02]  /*1dd0*/  FSEL R78, R78, -INF , !P2 ;  /* 0xff8000004e4e7808 */ /* 0x000fe40005000000 */
[----:B------:R-:W-:Y:S02]  /*1de0*/  FMNMX R3, R53, R8, !PT ;  /* 0x0000000835037209 */ /* 0x000fe40007800000 */
[----:B------:R-:W-:Y:S02]  /*1df0*/  IADD3 R2, R4, 0x79, RZ ;  /* 0x0000007904027810 */ /* 0x000fe40007ffe0ff */
[----:B------:R-:W-:Y:S02]  /*1e00*/  FMNMX R8, R56, R3, !PT ;  /* 0x0000000338087209 */ /* 0x000fe40007800000 */
[----:B------:R-:W-:-:S02]  /*1e10*/  FSEL R79, R79, -INF , !P3 ;  /* 0xff8000004f4f7808 */ /* 0x000fc40005800000 */
[----:B------:R-:W-:Y:S02]  /*1e20*/  FMNMX R3, R57, R8, !PT ;  /* 0x0000000839037209 */ /* 0x000fe40007800000 */
[----:B------:R-:W-:Y:S02]  /*1e30*/  FMNMX R10, R78, R5, !PT ;  /* 0x000000054e0a7209 */ /* 0x000fe40007800000 */
[----:B------:R-:W-:Y:S02]  /*1e40*/  FSEL R73, R73, -INF , !P5 ;  /* 0xff80000049497808 */ /* 0x000fe40006800000 */
[----:B--2---:R-:W-:Y:S02]  /*1e50*/  ISETP.GE.AND P5, PT, R2, R7, PT ;  /* 0x000000070200720c */ /* 0x004fe40003fa6270 */
[----:B------:R-:W-:Y:S02]  /*1e60*/  FMNMX R2, R60, R3, !PT ;  /* 0x000000033c027209 */ /* 0x000fe40007800000 */
[----:B------:R-:W-:-:S02]  /*1e70*/  FSEL R82, R82, -INF , !P4 ;  /* 0xff80000052527808 */ /* 0x000fc40006000000 */
[----:B------:R-:W-:Y:S02]  /*1e80*/  FMNMX R5, R79, R10, !PT ;  /* 0x0000000a4f057209 */ /* 0x000fe40007800000 */
[----:B------:R-:W-:Y:S02]  /*1e90*/  FSEL R72, R72, -INF , !P1 ;  /* 0xff80000048487808 */ /* 0x000fe40004800000 */
[----:B------:R-:W-:Y:S02]  /*1ea0*/  FMNMX R3, R61, R2, !PT ;  /* 0x000000023d037209 */ /* 0x000fe40007800000 */
[----:B------:R-:W-:Y:S01]  /*1eb0*/  ISETP.GE.AND P1, PT, R9, UR5, PT ;  /* 0x0000000509007c0c */ /* 0x000fe2000bf26270 */
[----:B------:R-:W-:Y:S01]  /*1ec0*/  ULDC UR5, c[0x0][0x604] ;  /* 0x0001810000057ab9 */ /* 0x000fe20000000800 */
[----:B------:R-:W-:Y:S02]  /*1ed0*/  FSEL R83, R83, -INF , !P6 ;  /* 0xff80000053537808 */ /* 0x000fe40007000000 */
[----:B------:R-:W-:-:S02]  /*1ee0*/  FMNMX R10, R82, R5, !PT ;  /* 0x00000005520a7209 */ /* 0x000fc40007800000 */
[----:B------:R-:W-:Y:S02]  /*1ef0*/  FMNMX R2, R64, R3, !PT ;  /* 0x0000000340027209 */ /* 0x000fe40007800000 */
[----:B------:R-:W-:Y:S02]  /*1f00*/  FSEL R86, R86, -INF , !P1 ;  /* 0xff80000056567808 */ /* 0x000fe40004800000 */
[----:B------:R-:W-:Y:S02]  /*1f10*/  FMNMX R5, R83, R10, !PT ;  /* 0x0000000a53057209 */ /* 0x000fe40007800000 */
[----:B------:R-:W-:Y:S02]  /*1f20*/  FMNMX R3, R65, R2, !PT ;  /* 0x0000000241037209 */ /* 0x000fe40007800000 */
[----:B------:R-:W-:Y:S02]  /*1f30*/  FSEL R87, R87, -INF , !P5 ;  /* 0xff80000057577808 */ /* 0x000fe40006800000 */
[----:B------:R-:W-:-:S02]  /*1f40*/  FMNMX R8, R86, R5, !PT ;  /* 0x0000000556087209 */ /* 0x000fc40007800000 */
[----:B------:R-:W-:Y:S02]  /*1f50*/  FMNMX R2, R68, R3, !PT ;  /* 0x0000000344027209 */ /* 0x000fe40007800000 */
[----:B------:R-:W-:Y:S02]  /*1f60*/  FMNMX R8, R87, R8, !PT ;  /* 0x0000000857087209 */ /* 0x000fe40007800000 */
[----:B------:R-:W-:Y:S02]  /*1f70*/  FMNMX R3, R69, R2, !PT ;  /* 0x0000000245037209 */ /* 0x000fe40007800000 */
[----:B------:R-:W-:Y:S01]  /*1f80*/  FSEL R76, R76, -INF , !P2 ;  /* 0xff8000004c4c7808 */ /* 0x000fe20005000000 */
[----:B------:R-:W2:Y:S01]  /*1f90*/  SHFL.BFLY PT, R5, R8, 0x1, 0x1f ;  /* 0x0c201f0008057f89 */ /* 0x000ea200000e0000 */
[----:B------:R-:W-:Y:S02]  /*1fa0*/  FMNMX R2, R72, R3, !PT ;  /* 0x0000000348027209 */ /* 0x000fe40007800000 */
[----:B------:R-:W-:-:S02]  /*1fb0*/  FSEL R77, R77, -INF , !P3 ;  /* 0xff8000004d4d7808 */ /* 0x000fc40005800000 */
[----:B------:R-:W-:Y:S02]  /*1fc0*/  FMNMX R3, R73, R2, !PT ;  /* 0x0000000249037209 */ /* 0x000fe40007800000 */
[----:B------:R-:W-:Y:S02]  /*1fd0*/  FSEL R80, R80, -INF , !P4 ;  /* 0xff80000050507808 */ /* 0x000fe40006000000 */
[----:B------:R-:W-:Y:S02]  /*1fe0*/  FMNMX R2, R76, R3, !PT ;  /* 0x000000034c027209 */ /* 0x000fe40007800000 */
[----:B------:R-:W-:Y:S02]  /*1ff0*/  FSEL R81, R81, -INF , !P6 ;  /* 0xff80000051517808 */ /* 0x000fe40007000000 */
[----:B------:R-:W-:Y:S02]  /*2000*/  FMNMX R3, R77, R2, !PT ;  /* 0x000000024d037209 */ /* 0x000fe40007800000 */
[----:B------:R-:W-:-:S02]  /*2010*/  FSEL R84, R84, -INF , !P1 ;  /* 0xff80000054547808 */ /* 0x000fc40004800000 */
[----:B------:R-:W-:Y:S02]  /*2020*/  FMNMX R2, R80, R3, !PT ;  /* 0x0000000350027209 */ /* 0x000fe40007800000 */
[----:B------:R-:W-:Y:S02]  /*2030*/  FSEL R85, R85, -INF , !P5 ;  /* 0xff80000055557808 */ /* 0x000fe40006800000 */
[----:B------:R-:W-:Y:S02]  /*2040*/  FMNMX R3, R81, R2, !PT ;  /* 0x0000000251037209 */ /* 0x000fe40007800000 */
[----:B--2---:R-:W-:Y:S02]  /*2050*/  FMNMX R9, R8, R5, !PT ;  /* 0x0000000508097209 */ /* 0x004fe40007800000 */
[----:B------:R-:W-:-:S03]  /*2060*/  FMNMX R2, R84, R3, !PT ;  /* 0x0000000354027209 */ /* 0x000fc60007800000 */
[----:B------:R-:W2:Y:S01]  /*2070*/  SHFL.BFLY PT, R8, R9, 0x2, 0x1f ;  /* 0x0c401f0009087f89 */ /* 0x000ea200000e0000 */
[----:B------:R-:W-:-:S05]  /*2080*/  FMNMX R2, R85, R2, !PT ;  /* 0x0000000255027209 */ /* 0x000fca0007800000 */
[----:B------:R-:W3:Y:S01]  /*2090*/  SHFL.BFLY PT, R3, R2, 0x1, 0x1f ;  /* 0x0c201f0002037f89 */ /* 0x000ee200000e0000 */
[----:B--2---:R-:W-:-:S04]  /*20a0*/  FMNMX R5, R9, R8, !PT ;  /* 0x0000000809057209 */ /* 0x004fc80007800000 */
[C---:B------:R-:W-:Y:S02]  /*20b0*/  FSETP.NEU.AND P1, PT, R5.reuse, -INF , PT ;  /* 0xff8000000500780b */ /* 0x040fe40003f2d000 */
[----:B---3--:R-:W-:Y:S02]  /*20c0*/  FMNMX R3, R2, R3, !PT ;  /* 0x0000000302037209 */ /* 0x008fe40007800000 */
[----:B------:R-:W-:-:S03]  /*20d0*/  FSEL R8, R5, RZ, P1 ;  /* 0x000000ff05087208 */ /* 0x000fc60000800000 */
[----:B------:R-:W2:Y:S02]  /*20e0*/  SHFL.BFLY PT, R2, R3, 0x2, 0x1f ;  /* 0x0c401f0003027f89 */ /* 0x000ea400000e0000 */
[----:B------:R-:W-:Y:S01]  /*20f0*/  FMUL R8, R8, UR5 ;  /* 0x0000000508087c20 */ /* 0x000fe20008400000 */
[----:B------:R-:W-:-:S03]  /*2100*/  ULDC UR5, c[0x0][0x604] ;  /* 0x0001810000057ab9 */ /* 0x000fc60000000800 */
[--C-:B------:R-:W-:Y:S01]  /*2110*/  FFMA R9, R26, UR5, -R8.reuse ;  /* 0x000000051a097c23 */ /* 0x100fe20008000808 */
[----:B------:R-:W-:Y:S02]  /*2120*/  ULDC UR5, c[0x0][0x604] ;  /* 0x0001810000057ab9 */ /* 0x000fe40000000800 */
[--C-:B------:R-:W-:Y:S01]  /*2130*/  FFMA R10, R27, UR5, -R8.reuse ;  /* 0x000000051b0a7c23 */ /* 0x100fe20008000808 */
[----:B------:R-:W-:Y:S01]  /*2140*/  ULDC UR5, c[0x0][0x604] ;  /* 0x0001810000057ab9 */ /* 0x000fe20000000800 */
[----:B------:R-:W-:Y:S01]  /*2150*/  FSETP.GEU.AND P1, PT, R9, -126, PT ;  /* 0xc2fc00000900780b */ /* 0x000fe20003f2e000 */
        /* <DEDUP_REMOVED lines=13> */
[----:B--2---:R-:W-:Y:S01]  /*2230*/  FMNMX R3, R3, R2, !PT ;  /* 0x0000000203037209 */ /* 0x004fe20007800000 */
[----:B------:R-:W-:Y:S01]  /*2240*/  ULDC UR5, c[0x0][0x604] ;  /* 0x0001810000057ab9 */ /* 0x000fe20000000800 */
[----:B------:R-:W-:Y:S01]  /*2250*/  @!P4 FMUL R10, R10, 0.5 ;  /* 0x3f0000000a0ac820 */ /* 0x000fe20000400000 */
[--C-:B------:R-:W-:Y:S01]  /*2260*/  FFMA R16, R39, UR5, -R8.reuse ;  /* 0x0000000527107c23 */ /* 0x100fe20008000808 */
[----:B------:R-:W-:Y:S01]  /*2270*/  FSETP.NEU.AND P5, PT, R3, -INF , PT ;  /* 0xff8000000300780b */ /* 0x000fe20003fad000 */
[----:B------:R-:W-:Y:S01]  /*2280*/  ULDC UR5, c[0x0][0x604] ;  /* 0x0001810000057ab9 */ /* 0x000fe20000000800 */
[----:B------:R-:W-:Y:S01]  /*2290*/  @!P1 FMUL R9, R9, 0.5 ;  /* 0x3f00000009099820 */ /* 0x000fe20000400000 */
[--C-:B------:R-:W-:Y:S01]  /*22a0*/  FFMA R13, R42, UR5, -R8.reuse ;  /* 0x000000052a0d7c23 */ /* 0x100fe20008000808 */
[----:B------:R-:W-:Y:S01]  /*22b0*/  FSEL R2, R3, RZ, P5 ;  /* 0x000000ff03027208 */ /* 0x000fe20002800000 */
[----:B------:R-:W2:Y:S01]  /*22c0*/  MUFU.EX2 R10, R10 ;  /* 0x0000000a000a7308 */ /* 0x000ea20000000800 */
[----:B------:R-:W-:Y:S01]  /*22d0*/  FSETP.GEU.AND P5, PT, R14, -126, PT ;  /* 0xc2fc00000e00780b */ /* 0x000fe20003fae000 */
[----:B------:R-:W-:Y:S01]  /*22e0*/  @!P6 FMUL R11, R11, 0.5 ;  /* 0x3f0000000b0be820 */ /* 0x000fe20000400000 */
[----:B------:R-:W-:Y:S01]  /*22f0*/  @!P2 FMUL R12, R12, 0.5 ;  /* 0x3f0000000c0ca820 */ /* 0x000fe20000400000 */
[----:B------:R-:W-:Y:S01]  /*2300*/  ULDC UR5, c[0x0][0x604] ;  /* 0x0001810000057ab9 */ /* 0x000fe20000000800 */
[----:B------:R-:W-:Y:S01]  /*2310*/  @!P3 FMUL R27, R27, 0.5 ;  /* 0x3f0000001b1bb820 */ /* 0x000fe20000400000 */
[--C-:B------:R-:W-:Y:S01]  /*2320*/  FFMA R18, R43, UR5, -R8.reuse ;  /* 0x000000052b127c23 */ /* 0x100fe20008000808 */
[----:B------:R-:W-:Y:S01]  /*2330*/  ULDC UR5, c[0x0][0x604] ;  /* 0x0001810000057ab9 */ /* 0x000fe20000000800 */
[----:B------:R-:W3:Y:S01]  /*2340*/  MUFU.EX2 R11, R11 ;  /* 0x0000000b000b7308 */ /* 0x000ee20000000800 */
[----:B------:R-:W-:Y:S01]  /*2350*/  FFMA R35, R46, UR5, -R8 ;  /* 0x000000052e237c23 */ /* 0x000fe20008000808 */
[----:B------:R-:W-:-:S02]  /*2360*/  ULDC UR5, c[0x0][0x604] ;  /* 0x0001810000057ab9 */ /* 0x000fc40000000800 */
[--C-:B------:R-:W-:Y:S01]  /*2370*/  FFMA R20, R47, UR5, -R8.reuse ;  /* 0x000000052f147c23 */ /* 0x100fe20008000808 */
[----:B------:R-:W-:Y:S01]  /*2380*/  ULDC UR5, c[0x0][0x604] ;  /* 0x0001810000057ab9 */ /* 0x000fe20000000800 */
[----:B------:R-:W-:Y:S01]  /*2390*/  @!P5 FMUL R14, R14, 0.5 ;  /* 0x3f0000000e0ed820 */ /* 0x000fe20000400000 */
[--C-:B------:R-:W-:Y:S01]  /*23a0*/  FFMA R15, R50, UR5, -R8.reuse ;  /* 0x00000005320f7c23 */ /* 0x100fe20008000808 */
[----:B------:R-:W4:Y:S01]  /*23b0*/  MUFU.EX2 R12, R12 ;  /* 0x0000000c000c7308 */ /* 0x000f220000000800 */
[----:B--2---:R-:W-:Y:S01]  /*23c0*/  @!P4 FMUL R10, R10, R10 ;  /* 0x0000000a0a0ac220 */ /* 0x004fe20000400000 */
[----:B------:R-:W-:Y:S01]  /*23d0*/  FSETP.GEU.AND P4, PT, R16, -126, PT ;  /* 0xc2fc00001000780b */ /* 0x000fe20003f8e000 */
[----:B------:R-:W-:Y:S02]  /*23e0*/  ULDC UR5, c[0x0][0x604] ;  /* 0x0001810000057ab9 */ /* 0x000fe40000000800 */
[----:B------:R-:W-:Y:S01]  /*23f0*/  FFMA R22, R51, UR5, -R8 ;  /* 0x0000000533167c23 */ /* 0x000fe20008000808 */
[----:B------:R-:W-:-:S02]  /*2400*/  ULDC UR5, c[0x0][0x604] ;  /* 0x0001810000057ab9 */ /* 0x000fc40000000800 */
[----:B------:R-:W2:Y:S01]  /*2410*/  MUFU.EX2 R14, R14 ;  /* 0x0000000e000e7308 */ /* 0x000ea20000000800 */
[----:B---3--:R-:W-:Y:S01]  /*2420*/  @!P6 FMUL R11, R11, R11 ;  /* 0x0000000b0b0be220 */ /* 0x008fe20000400000 */
[----:B------:R-:W-:Y:S01]  /*2430*/  FSETP.GEU.AND P6, PT, R35, -126, PT ;  /* 0xc2fc00002300780b */ /* 0x000fe20003fce000 */
[--C-:B------:R-:W-:Y:S01]  /*2440*/  FFMA R24, R54, UR5, -R8.reuse ;  /* 0x0000000536187c23 */ /* 0x100fe20008000808 */
[----:B------:R-:W-:Y:S02]  /*2450*/  ULDC UR5, c[0x0][0x604] ;  /* 0x0001810000057ab9 */ /* 0x000fe40000000800 */
[----:B------:R-:W-:Y:S01]  /*2460*/  FFMA R55, R55, UR5, -R8 ;  /* 0x0000000537377c23 */ /* 0x000fe20008000808 */
[----:B------:R-:W-:Y:S01]  /*2470*/  @!P4 FMUL R16, R16, 0.5 ;  /* 0x3f0000001010c820 */ /* 0x000fe20000400000 */
[----:B------:R-:W3:Y:S01]  /*2480*/  MUFU.EX2 R9, R9 ;  /* 0x0000000900097308 */ /* 0x000ee20000000800 */
[----:B----4-:R-:W-:Y:S01]  /*2490*/  @!P2 FMUL R12, R12, R12 ;  /* 0x0000000c0c0ca220 */ /* 0x010fe20000400000 */
[----:B------:R-:W-:Y:S01]  /*24a0*/  FSETP.GEU.AND P2, PT, R18, -126, PT ;  /* 0xc2fc00001200780b */ /* 0x000fe20003f4e000 */
[----:B------:R-:W-:-:S02]  /*24b0*/  ULDC UR5, c[0x0][0x604] ;  /* 0x0001810000057ab9 */ /* 0x000fc40000000800 */
[--C-:B------:R-:W-:Y:S01]  /*24c0*/  FFMA R58, R58, UR5, -R8.reuse ;  /* 0x000000053a3a7c23 */ /* 0x100fe20008000808 */
[----:B------:R-:W-:Y:S01]  /*24d0*/  ULDC UR5, c[0x0][0x604] ;  /* 0x0001810000057ab9 */ /* 0x000fe20000000800 */
[----:B------:R-:W-:Y:S01]  /*24e0*/  @!P6 FMUL R35, R35, 0.5 ;  /* 0x3f0000002323e820 */ /* 0x000fe20000400000 */
[----:B------:R-:W4:Y:S01]  /*24f0*/  MUFU.EX2 R16, R16 ;  /* 0x0000001000107308 */ /* 0x000f220000000800 */
[----:B--2---:R-:W-:Y:S01]  /*2500*/  @!P5 FMUL R14, R14, R14 ;  /* 0x0000000e0e0ed220 */ /* 0x004fe20000400000 */
[----:B------:R-:W-:Y:S01]  /*2510*/  FSETP.GEU.AND P5, PT, R20, -126, PT ;  /* 0xc2fc00001400780b */ /* 0x000fe20003fae000 */
[--C-:B------:R-:W-:Y:S01]  /*2520*/  FFMA R59, R59, UR5, -R8.reuse ;  /* 0x000000053b3b7c23 */ /* 0x100fe20008000808 */
[----:B------:R-:W-:Y:S02]  /*2530*/  ULDC UR5, c[0x0][0x604] ;  /* 0x0001810000057ab9 */ /* 0x000fe40000000800 */
[----:B------:R-:W-:Y:S01]  /*2540*/  FFMA R62, R62, UR5, -R8 ;  /* 0x000000053e3e7c23 */ /* 0x000fe20008000808 */
[----:B------:R-:W-:Y:S01]  /*2550*/  @!P2 FMUL R18, R18, 0.5 ;  /* 0x3f0000001212a820 */ /* 0x000fe20000400000 */
[----:B------:R-:W2:Y:S01]  /*2560*/  MUFU.EX2 R27, R27 ;  /* 0x0000001b001b7308 */ /* 0x000ea20000000800 */
[----:B---3--:R-:W-:Y:S01]  /*2570*/  @!P1 FMUL R9, R9, R9 ;  /* 0x0000000909099220 */ /* 0x008fe20000400000 */
[----:B------:R-:W-:Y:S01]  /*2580*/  FSETP.GEU.AND P1, PT, R31, -126, PT ;  /* 0xc2fc00001f00780b */ /* 0x000fe20003f2e000 */
[----:B------:R-:W-:-:S02]  /*2590*/  ULDC UR5, c[0x0][0x604] ;  /* 0x0001810000057ab9 */ /* 0x000fc40000000800 */
[--C-:B------:R-:W-:Y:S01]  /*25a0*/  FFMA R63, R63, UR5, -R8.reuse ;  /* 0x000000053f3f7c23 */ /* 0x100fe20008000808 */
[----:B------:R-:W-:Y:S01]  /*25b0*/  ULDC UR5, c[0x0][0x604] ;  /* 0x0001810000057ab9 */ /* 0x000fe20000000800 */
[----:B------:R-:W-:Y:S01]  /*25c0*/  @!P5 FMUL R20, R20, 0.5 ;  /* 0x3f0000001414d820 */ /* 0x000fe20000400000 */
[----:B------:R-:W3:Y:S01]  /*25d0*/  MUFU.EX2 R35, R35 ;  /* 0x0000002300237308 */ /* 0x000ee20000000800 */
[----:B----4-:R-:W-:Y:S01]  /*25e0*/  @!P4 FMUL R16, R16, R16 ;  /* 0x000000101010c220 */ /* 0x010fe20000400000 */
[----:B------:R-:W-:Y:S01]  /*25f0*/  FSETP.GEU.AND P4, PT, R22, -126, PT ;  /* 0xc2fc00001600780b */ /* 0x000fe20003f8e000 */
[--C-:B------:R-:W-:Y:S01]  /*2600*/  FFMA R66, R66, UR5, -R8.reuse ;  /* 0x0000000542427c23 */ /* 0x100fe20008000808 */
[----:B------:R-:W-:Y:S02]  /*2610*/  ULDC UR5, c[0x0][0x604] ;  /* 0x0001810000057ab9 */ /* 0x000fe40000000800 */
[----:B------:R-:W-:Y:S01]  /*2620*/  FFMA R67, R67, UR5, -R8 ;  /* 0x0000000543437c23 */ /* 0x000fe20008000808 */
[----:B------:R-:W-:Y:S01]  /*2630*/  @!P1 FMUL R31, R31, 0.5 ;  /* 0x3f0000001f1f9820 */ /* 0x000fe20000400000 */
[----:B------:R-:W4:Y:S01]  /*2640*/  MUFU.EX2 R18, R18 ;  /* 0x0000001200127308 */ /* 0x000f220000000800 */
[----:B--2---:R-:W-:Y:S01]  /*2650*/  @!P3 FMUL R27, R27, R27 ;  /* 0x0000001b1b1bb220 */ /* 0x004fe20000400000 */
[----:B------:R-:W-:Y:S01]  /*2660*/  FSETP.GEU.AND P3, PT, R13, -126, PT ;  /* 0xc2fc00000d00780b */ /* 0x000fe20003f6e000 */
[----:B------:R-:W-:-:S02]  /*2670*/  ULDC UR5, c[0x0][0x604] ;  /* 0x0001810000057ab9 */ /* 0x000fc40000000800 */
[--C-:B------:R-:W-:Y:S01]  /*2680*/  FFMA R70, R70, UR5, -R8.reuse ;  /* 0x0000000546467c23 */ /* 0x100fe20008000808 */
[----:B------:R-:W-:Y:S01]  /*2690*/  ULDC UR5, c[0x0][0x604] ;  /* 0x0001810000057ab9 */ /* 0x000fe20000000800 */
[----:B------:R-:W-:Y:S01]  /*26a0*/  @!P4 FMUL R22, R22, 0.5 ;  /* 0x3f0000001616c820 */ /* 0x000fe20000400000 */
        /* <DEDUP_REMOVED lines=39> */
[----:B------:R-:W-:Y:S01]  /*2920*/  FFMA R8, R87, UR5, -R8 ;  /* 0x0000000557087c23 */ /* 0x000fe20008000808 */
[----:B------:R-:W-:Y:S01]  /*2930*/  ULDC UR5, c[0x0][0x604] ;  /* 0x0001810000057ab9 */ /* 0x000fe20000000800 */
[----:B------:R-:W-:Y:S01]  /*2940*/  @!P4 FMUL R63, R63, 0.5 ;  /* 0x3f0000003f3fc820 */ /* 0x000fe20000400000 */
[----:B------:R-:W2:Y:S01]  /*2950*/  MUFU.EX2 R47, R59 ;  /* 0x0000003b002f7308 */ /* 0x000ea20000000800 */
[----:B---3--:R-:W-:Y:S01]  /*2960*/  @!P6 FMUL R58, R58, R58 ;  /* 0x0000003a3a3ae220 */ /* 0x008fe20000400000 */
[----:B------:R-:W-:Y:S01]  /*2970*/  FSETP.GEU.AND P6, PT, R70, -126, PT ;  /* 0xc2fc00004600780b */ /* 0x000fe20003fce000 */
[----:B------:R-:W-:Y:S01]  /*2980*/  FMUL R2, R2, UR5 ;  /* 0x0000000502027c20 */ /* 0x000fe20008400000 */
[----:B------:R-:W-:-:S03]  /*2990*/  ULDC UR5, c[0x0][0x604] ;  /* 0x0001810000057ab9 */ /* 0x000fc60000000800 */
        /* <DEDUP_REMOVED lines=82> */
[----:B------:R-:W-:Y:S02]  /*2ec0*/  FADD R46, R15, R82 ;  /* 0x000000520f2e7221 */ /* 0x000fe40000000000 */
[----:B------:R-:W-:Y:S01]  /*2ed0*/  @!P3 FMUL R78, R78, 0.5 ;  /* 0x3f0000004e4eb820 */ /* 0x000fe20000400000 */
[----:B------:R-:W3:Y:S01]  /*2ee0*/  MUFU.EX2 R8, R8 ;  /* 0x0000000800087308 */ /* 0x000ee20000000800 */
[----:B----4-:R-:W-:Y:S01]  /*2ef0*/  @!P2 FMUL R83, R83, R83 ;  /* 0x000000535353a220 */ /* 0x010fe20000400000 */
[----:B------:R-:W-:-:S05]  /*2f00*/  FSETP.GEU.AND P2, PT, R25, -126, PT ;  /* 0xc2fc00001900780b */ /* 0x000fca0003f4e000 */
[----:B------:R-:W-:Y:S01]  /*2f10*/  @!P6 FMUL R28, R28, 0.5 ;  /* 0x3f0000001c1ce820 */ /* 0x000fe20000400000 */
[----:B------:R-:W4:Y:S01]  /*2f20*/  MUFU.EX2 R74, R74 ;  /* 0x0000004a004a7308 */ /* 0x000f220000000800 */
[----:B--2---:R-:W-:Y:S01]  /*2f30*/  @!P5 FMUL R87, R87, R87 ;  /* 0x000000575757d220 */ /* 0x004fe20000400000 */
[----:B------:R-:W-:-:S05]  /*2f40*/  FSETP.GEU.AND P5, PT, R29, -126, PT ;  /* 0xc2fc00001d00780b */ /* 0x000fca0003fae000 */
[----:B------:R-:W-:Y:S01]  /*2f50*/  @!P2 FMUL R25, R25, 0.5 ;  /* 0x3f0000001919a820 */ /* 0x000fe20000400000 */
[----:B------:R-:W2:Y:S01]  /*2f60*/  MUFU.EX2 R78, R78 ;  /* 0x0000004e004e7308 */ /* 0x000ea20000000800 */
[----:B---3--:R-:W-:Y:S01]  /*2f70*/  @!P4 FMUL R8, R8, R8 ;  /* 0x000000080808c220 */ /* 0x008fe20000400000 */
[----:B------:R-:W-:-:S05]  /*2f80*/  FSETP.GEU.AND P4, PT, R33, -126, PT ;  /* 0xc2fc00002100780b */ /* 0x000fca0003f8e000 */
        /* <DEDUP_REMOVED lines=13> */
[----:B------:R3:W5:Y:S01]  /*3060*/  MUFU.EX2 R21, R33 ;  /* 0x0000002100157308 */ /* 0x0007620000000800 */
[----:B----4-:R-:W-:Y:S01]  /*3070*/  @!P6 FMUL R28, R28, R28 ;  /* 0x0000001c1c1ce220 */ /* 0x010fe20000400000 */
[----:B------:R-:W-:-:S05]  /*3080*/  FSETP.GEU.AND P6, PT, R40, -126, PT ;  /* 0xc2fc00002800780b */ /* 0x000fca0003fce000 */
[----:B------:R-:W-:Y:S01]  /*3090*/  @!P2 FMUL R37, R37, 0.5 ;  /* 0x3f0000002525a820 */ /* 0x000fe20000400000 */
[----:B------:R-:W4:Y:S01]  /*30a0*/  MUFU.EX2 R43, R43 ;  /* 0x0000002b002b7308 */ /* 0x000f220000000800 */
[----:B--2---:R-:W-:Y:S01]  /*30b0*/  @!P5 FMUL R19, R19, R19 ;  /* 0x000000131313d220 */ /* 0x004fe20000400000 */
[----:B------:R-:W-:Y:S01]  /*30c0*/  FSETP.GEU.AND P5, PT, R41, -126, PT ;  /* 0xc2fc00002900780b */ /* 0x000fe20003fae000 */
[----:B---3--:R-:W-:-:S04]  /*30d0*/  FADD R33, R18, R91 ;  /* 0x0000005b12217221 */ /* 0x008fc80000000000 */
[----:B------:R-:W-:Y:S01]  /*30e0*/  @!P6 FMUL R40, R40, 0.5 ;  /* 0x3f0000002828e820 */ /* 0x000fe20000400000 */
[----:B------:R2:W3:Y:S01]  /*30f0*/  MUFU.EX2 R17, R0 ;  /* 0x0000000000117308 */ /* 0x0004e20000000800 */
[----:B-----5:R-:W-:Y:S01]  /*3100*/  @!P4 FMUL R21, R21, R21 ;  /* 0x000000151515c220 */ /* 0x020fe20000400000 */
[----:B------:R-:W-:-:S05]  /*3110*/  FSETP.GEU.AND P4, PT, R45, -126, PT ;  /* 0xc2fc00002d00780b */ /* 0x000fca0003f8e000 */
[----:B------:R-:W-:Y:S01]  /*3120*/  @!P5 FMUL R41, R41, 0.5 ;  /* 0x3f0000002929d820 */ /* 0x000fe20000400000 */
[----:B------:R-:W5:Y:S01]  /*3130*/  MUFU.EX2 R23, R37 ;  /* 0x0000002500177308 */ /* 0x000f620000000800 */
[----:B----4-:R-:W-:Y:S01]  /*3140*/  @!P1 FMUL R43, R43, R43 ;  /* 0x0000002b2b2b9220 */ /* 0x010fe20000400000 */
[----:B------:R-:W-:Y:S01]  /*3150*/  FSETP.GEU.AND P1, PT, R32, -126, PT ;  /* 0xc2fc00002000780b */ /* 0x000fe20003f2e000 */
[--C-:B--2---:R-:W-:Y:S01]  /*3160*/  FFMA R0, R57, UR5, -R2.reuse ;  /* 0x0000000539007c23 */ /* 0x104fe20008000802 */
        /* <DEDUP_REMOVED lines=11> */
[----:B-----5:R-:W-:Y:S01]  /*3220*/  @!P2 FMUL R23, R23, R23 ;  /* 0x000000171717a220 */ /* 0x020fe20000400000 */
        /* <DEDUP_REMOVED lines=15> */
[----:B------:R-:W-:Y:S01]  /*3320*/  FFMA R72, R72, UR5, -R2 ;  /* 0x0000000548487c23 */ /* 0x000fe20008000802 */
[----:B------:R-:W-:-:S03]  /*3330*/  ULDC UR5, c[0x0][0x604] ;  /* 0x0001810000057ab9 */ /* 0x000fc60000000800 */
        /* <DEDUP_REMOVED lines=17> */
[----:B------:R4:W5:Y:S01]  /*3450*/  MUFU.EX2 R61, R0 ;  /* 0x00000000003d7308 */ /* 0x0009620000000800 */
[----:B--2---:R-:W-:Y:S01]  /*3460*/  @!P6 FMUL R38, R38, R38 ;  /* 0x000000262626e220 */ /* 0x004fe20000400000 */
[----:B------:R-:W-:-:S05]  /*3470*/  FSETP.GEU.AND P6, PT, R64, -126, PT ;  /* 0xc2fc00004000780b */ /* 0x000fca0003fce000 */
[----:B------:R-:W-:Y:S01]  /*3480*/  @!P1 FMUL R44, R44, 0.5 ;  /* 0x3f0000002c2c9820 */ /* 0x000fe20000400000 */
[----:B------:R2:W1:Y:S01]  /*3490*/  MUFU.EX2 R54, R25 ;  /* 0x0000001900367308 */ /* 0x0004620000000800 */
[----:B---3--:R-:W-:Y:S01]  /*34a0*/  @!P5 FMUL R57, R57, R57 ;  /* 0x000000393939d220 */ /* 0x008fe20000400000 */
[----:B------:R-:W-:Y:S01]  /*34b0*/  FSETP.GEU.AND P5, PT, R29, -126, PT ;  /* 0xc2fc00001d00780b */ /* 0x000fe20003fae000 */
[----:B----4-:R-:W-:Y:S01]  /*34c0*/  FFMA R0, R69, UR5, -R2 ;  /* 0x0000000545007c23 */ /* 0x010fe20008000802 */
[----:B------:R-:W-:-:S03]  /*34d0*/  ULDC UR5, c[0x0][0x604] ;  /* 0x0001810000057ab9 */ /* 0x000fc60000000800 */
[----:B------:R-:W-:Y:S01]  /*34e0*/  @!P6 FMUL R64, R64, 0.5 ;  /* 0x3f0000004040e820 */ /* 0x000fe20000400000 */
[----:B------:R-:W3:Y:S01]  /*34f0*/  MUFU.EX2 R36, R48 ;  /* 0x0000003000247308 */ /* 0x000ee20000000800 */
[--C-:B--2---:R-:W-:Y:S01]  /*3500*/  FFMA R25, R73, UR5, -R2.reuse ;  /* 0x0000000549197c23 */ /* 0x104fe20008000802 */
[----:B------:R-:W-:Y:S01]  /*3510*/  ULDC UR5, c[0x0][0x604] ;  /* 0x0001810000057ab9 */ /* 0x000fe20000000800 */
[----:B-----5:R-:W-:Y:S01]  /*3520*/  @!P4 FMUL R61, R61, R61 ;  /* 0x0000003d3d3dc220 */ /* 0x020fe20000400000 */
[----:B------:R-:W-:Y:S01]  /*3530*/  FSETP.GEU.AND P4, PT, R72, -126, PT ;  /* 0xc2fc00004800780b */ /* 0x000fe20003f8e000 */
[--C-:B------:R-:W-:Y:S01]  /*3540*/  FFMA R80, R80, UR5, -R2.reuse ;  /* 0x0000000550507c23 */ /* 0x100fe20008000802 */
[----:B------:R-:W-:Y:S01]  /*3550*/  ULDC UR5, c[0x0][0x604] ;  /* 0x0001810000057ab9 */ /* 0x000fe20000000800 */
[----:B------:R-:W-:Y:S01]  /*3560*/  @!P5 FMUL R29, R29, 0.5 ;  /* 0x3f0000001d1dd820 */ /* 0x000fe20000400000 */
[----:B------:R-:W2:Y:S01]  /*3570*/  MUFU.EX2 R34, R44 ;  /* 0x0000002c00227308 */ /* 0x000ea20000000800 */
[----:B------:R-:W-:Y:S01]  /*3580*/  FFMA R81, R81, UR5, -R2 ;  /* 0x0000000551517c23 */ /* 0x000fe20008000802 */
[----:B-1----:R-:W-:Y:S01]  /*3590*/  @!P2 FMUL R54, R54, R54 ;  /* 0x000000363636a220 */ /* 0x002fe20000400000 */
[----:B------:R-:W-:Y:S01]  /*35a0*/  FSETP.GEU.AND P2, PT, R25, -126, PT ;  /* 0xc2fc00001900780b */ /* 0x000fe20003f4e000 */
[----:B------:R-:W-:-:S02]  /*35b0*/  ULDC UR5, c[0x0][0x604] ;  /* 0x0001810000057ab9 */ /* 0x000fc40000000800 */
[--C-:B------:R-:W-:Y:S01]  /*35c0*/  FFMA R76, R76, UR5, -R2.reuse ;  /* 0x000000054c4c7c23 */ /* 0x100fe20008000802 */
[----:B------:R-:W-:Y:S01]  /*35d0*/  ULDC UR5, c[0x0][0x604] ;  /* 0x0001810000057ab9 */ /* 0x000fe20000000800 */
[----:B------:R-:W1:Y:S01]  /*35e0*/  MUFU.EX2 R65, R64 ;  /* 0x0000004000417308 */ /* 0x000e620000000800 */
[----:B---3--:R-:W-:Y:S01]  /*35f0*/  @!P3 FMUL R36, R36, R36 ;  /* 0x000000242424b220 */ /* 0x008fe20000400000 */
[----:B------:R-:W-:Y:S01]  /*3600*/  FSETP.GEU.AND P3, PT, R60, -126, PT ;  /* 0xc2fc00003c00780b */ /* 0x000fe20003f6e000 */
[----:B------:R-:W-:Y:S01]  /*3610*/  @!P4 FMUL R72, R72, 0.5 ;  /* 0x3f0000004848c820 */ /* 0x000fe20000400000 */
[--C-:B------:R-:W-:Y:S01]  /*3620*/  FFMA R77, R77, UR5, -R2.reuse ;  /* 0x000000054d4d7c23 */ /* 0x100fe20008000802 */
[----:B------:R-:W-:Y:S02]  /*3630*/  ULDC UR5, c[0x0][0x604] ;  /* 0x0001810000057ab9 */ /* 0x000fe40000000800 */
[--C-:B------:R-:W-:Y:S01]  /*3640*/  FFMA R84, R84, UR5, -R2.reuse ;  /* 0x0000000554547c23 */ /* 0x100fe20008000802 */
[----:B------:R3:W4:Y:S01]  /*3650*/  MUFU.EX2 R48, R29 ;  /* 0x0000001d00307308 */ /* 0x0007220000000800 */
[----:B--2---:R-:W-:Y:S01]  /*3660*/  @!P1 FMUL R34, R34, R34 ;  /* 0x0000002222229220 */ /* 0x004fe20000400000 */
[----:B------:R-:W-:Y:S01]  /*3670*/  FSETP.GEU.AND P1, PT, R56, -126, PT ;  /* 0xc2fc00003800780b */ /* 0x000fe20003f2e000 */
[----:B------:R-:W-:Y:S01]  /*3680*/  @!P2 FMUL R25, R25, 0.5 ;  /* 0x3f0000001919a820 */ /* 0x000fe20000400000 */
[----:B------:R-:W-:-:S03]  /*3690*/  FFMA R2, R85, UR6, -R2 ;  /* 0x0000000655027c23 */ /* 0x000fc60008000802 */
[----:B------:R-:W-:Y:S01]  /*36a0*/  @!P3 FMUL R60, R60, 0.5 ;  /* 0x3f0000003c3cb820 */ /* 0x000fe20000400000 */
[----:B------:R-:W2:Y:S01]  /*36b0*/  MUFU.EX2 R73, R72 ;  /* 0x0000004800497308 */ /* 0x000ea20000000800 */
[----:B-1----:R-:W-:Y:S01]  /*36c0*/  @!P6 FMUL R65, R65, R65 ;  /* 0x000000414141e220 */ /* 0x002fe20000400000 */
[----:B------:R-:W-:Y:S01]  /*36d0*/  FSETP.GEU.AND P6, PT, R80, -126, PT ;  /* 0xc2fc00005000780b */ /* 0x000fe20003fce000 */
[----:B---3--:R-:W-:-:S04]  /*36e0*/  FADD R29, R13, R74 ;  /* 0x0000004a0d1d7221 */ /* 0x008fc80000000000 */
[----:B------:R-:W-:Y:S01]  /*36f0*/  @!P1 FMUL R56, R56, 0.5 ;  /* 0x3f00000038389820 */ /* 0x000fe20000400000 */
[----:B------:R1:W3:Y:S01]  /*3700*/  MUFU.EX2 R44, R25 ;  /* 0x00000019002c7308 */ /* 0x0002e20000000800 */
[----:B----4-:R-:W-:Y:S01]  /*3710*/  @!P5 FMUL R48, R48, R48 ;  /* 0x000000303030d220 */ /* 0x010fe20000400000 */
[----:B------:R-:W-:-:S05]  /*3720*/  FSETP.GEU.AND P5, PT, R81, -126, PT ;  /* 0xc2fc00005100780b */ /* 0x000fca0003fae000 */
[----:B------:R-:W-:Y:S01]  /*3730*/  @!P6 FMUL R80, R80, 0.5 ;  /* 0x3f0000005050e820 */ /* 0x000fe20000400000 */
[----:B------:R4:W5:Y:S01]  /*3740*/  MUFU.EX2 R52, R56 ;  /* 0x0000003800347308 */ /* 0x0009620000000800 */
[----:B--2---:R-:W-:Y:S01]  /*3750*/  @!P4 FMUL R73, R73, R73 ;  /* 0x000000494949c220 */ /* 0x004fe20000400000 */
[----:B------:R-:W-:Y:S01]  /*3760*/  FSETP.GEU.AND P4, PT, R76, -126, PT ;  /* 0xc2fc00004c00780b */ /* 0x000fe20003f8e000 */
[----:B-1----:R-:W-:Y:S02]  /*3770*/  FADD R25, R11, R66 ;  /* 0x000000420b197221 */ /* 0x002fe40000000000 */
[----:B------:R-:W-:Y:S02]  /*3780*/  FADD R37, R40, R73 ;  /* 0x0000004928257221 */ /* 0x000fe40000000000 */
[----:B------:R-:W-:Y:S01]  /*3790*/  @!P5 FMUL R81, R81, 0.5 ;  /* 0x3f0000005151d820 */ /* 0x000fe20000400000 */
[----:B------:R1:W2:Y:S01]  /*37a0*/  MUFU.EX2 R71, R60 ;  /* 0x0000003c00477308 */ /* 0x0002a20000000800 */
[----:B---3--:R-:W-:Y:S01]  /*37b0*/  @!P2 FMUL R44, R44, R44 ;  /* 0x0000002c2c2ca220 */ /* 0x008fe20000400000 */
[----:B------:R-:W-:Y:S01]  /*37c0*/  FSETP.GEU.AND P2, PT, R77, -126, PT ;  /* 0xc2fc00004d00780b */ /* 0x000fe20003f4e000 */
[----:B------:R-:W-:Y:S01]  /*37d0*/  FADD R86, R25, R46 ;  /* 0x0000002e19567221 */ /* 0x000fe20000000000 */
[----:B------:R-:W-:Y:S01]  /*37e0*/  FADD R25, R27, R62 ;  /* 0x0000003e1b197221 */ /* 0x000fe20000000000 */
[----:B----4-:R-:W-:Y:S01]  /*37f0*/  FADD R56, R35, R78 ;  /* 0x0000004e23387221 */ /* 0x010fe20000000000 */
[----:B------:R-:W-:Y:S01]  /*3800*/  F2FP.BF16.F32.PACK_AB R27, R12, R27 ;  /* 0x0000001b0c1b723e */ /* 0x000fe200000010ff */
[----:B------:R-:W-:Y:S01]  /*3810*/  @!P4 FMUL R76, R76, 0.5 ;  /* 0x3f0000004c4cc820 */ /* 0x000fe20000400000 */
[----:B------:R-:W3:Y:S01]  /*3820*/  MUFU.EX2 R79, R80 ;  /* 0x00000050004f7308 */ /* 0x000ee20000000800 */
[----:B-----5:R-:W-:Y:S01]  /*3830*/  @!P1 FMUL R52, R52, R52 ;  /* 0x0000003434349220 */ /* 0x020fe20000400000 */
[----:B------:R-:W-:Y:S01]  /*3840*/  FSETP.GEU.AND P1, PT, R68, -126, PT ;  /* 0xc2fc00004400780b */ /* 0x000fe20003f2e000 */
[----:B-1----:R-:W-:Y:S01]  /*3850*/  FADD R60, R22, R87 ;  /* 0x00000057163c7221 */ /* 0x002fe20000000000 */
[----:B------:R-:W-:-:S03]  /*3860*/  F2FP.BF16.F32.PACK_AB R35, R20, R35 ;  /* 0x000000231423723e */ /* 0x000fc600000010ff */
[----:B------:R-:W-:Y:S01]  /*3870*/  @!P2 FMUL R77, R77, 0.5 ;  /* 0x3f0000004d4da820 */ /* 0x000fe20000400000 */
[----:B------:R-:W1:Y:S01]  /*3880*/  MUFU.EX2 R42, R81 ;  /* 0x00000051002a7308 */ /* 0x000e620000000800 */
[----:B--2---:R-:W-:Y:S01]  /*3890*/  @!P3 FMUL R71, R71, R71 ;  /* 0x000000474747b220 */ /* 0x004fe20000400000 */
[----:B------:R-:W-:-:S05]  /*38a0*/  FSETP.GEU.AND P3, PT, R0, -126, PT ;  /* 0xc2fc00000000780b */ /* 0x000fca0003f6e000 */
[----:B------:R-:W-:Y:S01]  /*38b0*/  @!P1 FMUL R68, R68, 0.5 ;  /* 0x3f00000044449820 */ /* 0x000fe20000400000 */
[----:B------:R2:W4:Y:S01]  /*38c0*/  MUFU.EX2 R75, R76 ;  /* 0x0000004c004b7308 */ /* 0x0005220000000800 */
[----:B---3--:R-:W-:Y:S01]  /*38d0*/  @!P6 FMUL R79, R79, R79 ;  /* 0x0000004f4f4fe220 */ /* 0x008fe20000400000 */
[----:B------:R-:W-:-:S03]  /*38e0*/  FSETP.GEU.AND P6, PT, R84, -126, PT ;  /* 0xc2fc00005400780b */ /* 0x000fc60003fce000 */
[----:B------:R-:W-:Y:S01]  /*38f0*/  FADD R64, R36, R79 ;  /* 0x0000004f24407221 */ /* 0x000fe20000000000 */
[----:B------:R-:W-:Y:S01]  /*3900*/  F2FP.BF16.F32.PACK_AB R36, R67, R36 ;  /* 0x000000244324723e */ /* 0x000fe200000010ff */
[----:B------:R-:W-:Y:S01]  /*3910*/  @!P3 FMUL R0, R0, 0.5 ;  /* 0x3f0000000000b820 */ /* 0x000fe20000400000 */
[----:B------:R-:W3:Y:S01]  /*3920*/  MUFU.EX2 R46, R77 ;  /* 0x0000004d002e7308 */ /* 0x000ee20000000800 */
[----:B-1----:R-:W-:Y:S01]  /*3930*/  @!P5 FMUL R42, R42, R42 ;  /* 0x0000002a2a2ad220 */ /* 0x002fe20000400000 */
[----:B------:R-:W-:Y:S01]  /*3940*/  FSETP.GEU.AND P5, PT, R2, -126, PT ;  /* 0xc2fc00000200780b */ /* 0x000fe20003fae000 */
[----:B--2---:R-:W-:Y:S01]  /*3950*/  FADD R76, R25, R56 ;  /* 0x00000038194c7221 */ /* 0x004fe20000000000 */
[----:B------:R-:W-:Y:S01]  /*3960*/  FADD R56, R24, R43 ;  /* 0x0000002b18387221 */ /* 0x000fe20000000000 */
[----:B------:R-:W-:Y:S01]  /*3970*/  FADD R25, R31, R70 ;  /* 0x000000461f197221 */ /* 0x000fe20000000000 */
[----:B------:R-:W-:Y:S01]  /*3980*/  F2FP.BF16.F32.PACK_AB R31, R16, R31 ;  /* 0x0000001f101f723e */ /* 0x000fe200000010ff */
[----:B------:R-:W-:Y:S01]  /*3990*/  @!P6 FMUL R84, R84, 0.5 ;  /* 0x3f0000005454e820 */ /* 0x000fe20000400000 */
[----:B------:R1:W2:Y:S01]  /*39a0*/  MUFU.EX2 R69, R68 ;  /* 0x0000004400457308 */ /* 0x0002a20000000800 */
[----:B------:R-:W-:Y:S01]  /*39b0*/  FADD R81, R25, R56 ;  /* 0x0000003819517221 */ /* 0x000fe20000000000 */
[----:B------:R-:W-:Y:S01]  /*39c0*/  FADD R25, R26, R61 ;  /* 0x0000003d1a197221 */ /* 0x000fe20000000000 */
[----:B----4-:R-:W-:-:S02]  /*39d0*/  @!P4 FMUL R75, R75, R75 ;  /* 0x0000004b4b4bc220 */ /* 0x010fc40000400000 */
[----:B------:R-:W-:Y:S02]  /*39e0*/  FADD R76, R76, R81 ;  /* 0x000000514c4c7221 */ /* 0x000fe40000000000 */
[----:B------:R-:W-:Y:S01]  /*39f0*/  @!P5 FMUL R2, R2, 0.5 ;  /* 0x3f0000000202d820 */ /* 0x000fe20000400000 */
[----:B------:R4:W5:Y:S01]  /*3a00*/  MUFU.EX2 R50, R0 ;  /* 0x0000000000327308 */ /* 0x0009620000000800 */
[----:B-1----:R-:W-:Y:S01]  /*3a10*/  FADD R68, R67, R42 ;  /* 0x0000002a43447221 */ /* 0x002fe20000000000 */
[----:B---3--:R-:W-:-:S06]  /*3a20*/  @!P2 FMUL R46, R46, R46 ;  /* 0x0000002e2e2ea220 */ /* 0x008fcc0000400000 */
[----:B------:R-:W1:Y:S01]  /*3a30*/  MUFU.EX2 R77, R84 ;  /* 0x00000054004d7308 */ /* 0x000e620000000800 */
[----:B----4-:R-:W-:Y:S01]  /*3a40*/  FADD R0, R9, R58 ;  /* 0x0000003a09007221 */ /* 0x010fe20000000000 */
[----:B--2---:R-:W-:-:S03]  /*3a50*/  @!P1 FMUL R69, R69, R69 ;  /* 0x0000004545459220 */ /* 0x004fc60000400000 */
[----:B------:R-:W-:Y:S01]  /*3a60*/  FADD R49, R0, R29 ;  /* 0x0000001d00317221 */ /* 0x000fe20000000000 */
[----:B------:R-:W-:Y:S01]  /*3a70*/  FADD R0, R10, R47 ;  /* 0x0000002f0a007221 */ /* 0x000fe20000000000 */
[----:B------:R-:W-:Y:S01]  /*3a80*/  FADD R29, R14, R51 ;  /* 0x000000330e1d7221 */ /* 0x000fe20000000000 */
[----:B------:R-:W2:Y:S01]  /*3a90*/  MUFU.EX2 R56, R2 ;  /* 0x0000000200387308 */ /* 0x000ea20000000800 */
[----:B-----5:R-:W-:Y:S01]  /*3aa0*/  @!P3 FMUL R50, R50, R50 ;  /* 0x000000323232b220 */ /* 0x020fe20000400000 */
[----:B------:R-:W-:Y:S01]  /*3ab0*/  FADD R53, R0, R33 ;  /* 0x0000002100357221 */ /* 0x000fe20000000000 */
        /* <DEDUP_REMOVED lines=12> */
[----:B-1----:R-:W-:Y:S01]  /*3b80*/  @!P6 FMUL R77, R77, R77 ;  /* 0x0000004d4d4de220 */ /* 0x002fe20000400000 */
[----:B------:R-:W-:Y:S01]  /*3b90*/  FADD R41, R0, R37 ;  /* 0x0000002500297221 */ /* 0x000fe20000000000 */
[----:B--2---:R-:W-:Y:S01]  /*3ba0*/  @!P5 FMUL R56, R56, R56 ;  /* 0x000000383838d220 */ /* 0x004fe20000400000 */
        /* <DEDUP_REMOVED lines=21> */
[----:B------:R-:W-:Y:S01]  /*3d00*/  MOV R25, UR7 ;  /* 0x0000000700197c02 */ /* 0x000fe20008000f00 */
[----:B------:R-:W-:Y:S01]  /*3d10*/  FADD R49, R49, R76 ;  /* 0x0000004c31317221 */ /* 0x000fe20000000000 */
[----:B------:R-:W-:Y:S01]  /*3d20*/  FADD R80, R53, R80 ;  /* 0x0000005035507221 */ /* 0x000fe20000000000 */
[----:B------:R-:W-:Y:S01]  /*3d30*/  F2FP.BF16.F32.PACK_AB R39, R39, R24 ;  /* 0x000000182727723e */ /* 0x000fe200000010ff */
[----:B------:R-:W-:Y:S01]  /*3d40*/  FADD R45, R45, R2 ;  /* 0x000000022d2d7221 */ /* 0x000fe20000000000 */
[----:B------:R-:W-:Y:S01]  /*3d50*/  FADD R0, R41, R0 ;  /* 0x0000000029007221 */ /* 0x000fe20000000000 */
[----:B------:R-:W-:Y:S01]  /*3d60*/  F2FP.BF16.F32.PACK_AB R24, R26, R17 ;  /* 0x000000111a18723e */ /* 0x000fe200000010ff */
[----:B------:R1:W-:Y:S01]  /*3d70*/  SYNCS.ARRIVE.TRANS64.A1T0 RZ, [R25+UR41], RZ ;  /* 0x000000ff19ff79a7 */ /* 0x0003e20008100029 */
[----:B------:R-:W-:Y:S01]  /*3d80*/  F2FP.BF16.F32.PACK_AB R26, R19, R28 ;  /* 0x0000001c131a723e */ /* 0x000fe200000010ff */
[----:B------:R-:W-:Y:S01]  /*3d90*/  FADD R2, R49, R80 ;  /* 0x0000005031027221 */ /* 0x000fe20000000000 */
[----:B------:R-:W-:Y:S01]  /*3da0*/  F2FP.BF16.F32.PACK_AB R28, R21, R32 ;  /* 0x00000020151c723e */ /* 0x000fe200000010ff */
[----:B------:R-:W-:Y:S01]  /*3db0*/  FADD R0, R0, R45 ;  /* 0x0000002d00007221 */ /* 0x000fe20000000000 */
[----:B------:R-:W-:-:S02]  /*3dc0*/  F2FP.BF16.F32.PACK_AB R32, R59, R40 ;  /* 0x000000283b20723e */ /* 0x000fc400000010ff */
[----:B------:R-:W-:Y:S02]  /*3dd0*/  F2FP.BF16.F32.PACK_AB R53, R47, R58 ;  /* 0x0000003a2f35723e */ /* 0x000fe400000010ff */
[----:B------:R-:W-:Y:S02]  /*3de0*/  F2FP.BF16.F32.PACK_AB R49, R51, R66 ;  /* 0x000000423331723e */ /* 0x000fe400000010ff */
[----:B------:R-:W-:Y:S02]  /*3df0*/  F2FP.BF16.F32.PACK_AB R40, R42, R79 ;  /* 0x0000004f2a28723e */ /* 0x000fe400000010ff */
[----:B-1----:R-:W-:Y:S02]  /*3e00*/  F2FP.BF16.F32.PACK_AB R25, R10, R9 ;  /* 0x000000090a19723e */ /* 0x002fe400000010ff */
[----:B------:R-:W-:Y:S02]  /*3e10*/  F2FP.BF16.F32.PACK_AB R29, R14, R11 ;  /* 0x0000000b0e1d723e */ /* 0x000fe400000010ff */
[----:B------:R-:W-:-:S02]  /*3e20*/  F2FP.BF16.F32.PACK_AB R33, R18, R13 ;  /* 0x0000000d1221723e */ /* 0x000fc400000010ff */
[----:B------:R-:W-:Y:S02]  /*3e30*/  F2FP.BF16.F32.PACK_AB R37, R22, R15 ;  /* 0x0000000f1625723e */ /* 0x000fe400000010ff */
[----:B------:R-:W-:Y:S02]  /*3e40*/  F2FP.BF16.F32.PACK_AB R55, R55, R62 ;  /* 0x0000003e3737723e */ /* 0x000fe400000010ff */
[----:B------:R-:W-:Y:S02]  /*3e50*/  F2FP.BF16.F32.PACK_AB R51, R89, R70 ;  /* 0x000000465933723e */ /* 0x000fe400000010ff */
[----:B------:R-:W-:Y:S02]  /*3e60*/  F2FP.BF16.F32.PACK_AB R45, R91, R74 ;  /* 0x0000004a5b2d723e */ /* 0x000fe400000010ff */
        /* <DEDUP_REMOVED lines=11> */
[----:B------:R-:W-:Y:S01]  /*3f20*/  F2FP.BF16.F32.PACK_AB R42, R56, R77 ;  /* 0x0000004d382a723e */ /* 0x000fe200000010ff */
[----:B------:R-:W-:Y:S06]  /*3f30*/  @!P0 BRA `(.L_x_19) ;  /* 0x0000000000048947 */ /* 0x000fec0003800000 */
[----:B------:R-:W-:Y:S01]  /*3f40*/  BPT.TRAP 0x1 ;  /* 0x000000040000795c */ /* 0x000fe20000300000 */
.L_x_19:
[----:B------:R-:W1:Y:S02]  /*3f50*/  SYNCS.PHASECHK.TRANS64.TRYWAIT P1, [UR36+0x2a008], R6 ;  /* 0x02a00806ff0075a7 */ /* 0x000e640008020164 */
[----:B-1----:R-:W-:Y:S05]  /*3f60*/  @!P1 BRA `(.L_x_20) ;  /* 0x000000cc00e09947 */ /* 0x002fea0003800000 */
.L_x_114:
[----:B------:R-:W-:Y:S01]  /*3f70*/  UIADD3 UR6, UR39, 0x700, URZ ;  /* 0x0000070027067890 */ /* 0x000fe2000fffe03f */
[----:B------:R-:W-:Y:S01]  /*3f80*/  WARPGROUP.ARRIVE ;  /* 0x00000000000079c5 */ /* 0x000fe20000000000 */
[----:B------:R-:W-:Y:S01]  /*3f90*/  UMOV UR7, 0xc0000010 ;  /* 0xc000001000077882 */ /* 0x000fe20000000000 */
[----:B------:R-:W-:Y:S01]  /*3fa0*/  UIADD3 UR10, UR39, 0x800, URZ ;  /* 0x00000800270a7890 */ /* 0x000fe2000fffe03f */
[----:B------:R-:W-:Y:S01]  /*3fb0*/  F2FP.BF16.F32.PACK_AB R43, R8, R43 ;  /* 0x0000002b082b723e */ /* 0x000fe200000010ff */
[----:B------:R-:W-:Y:S01]  /*3fc0*/  UMOV UR11, 0xc0000010 ;  /* 0xc0000010000b7882 */ /* 0x000fe20000000000 */
[----:B------:R-:W-:Y:S01]  /*3fd0*/  UIADD3 UR14, UR39, 0x900, URZ ;  /* 0x00000900270e7890 */ /* 0x000fe2000fffe03f */
[----:B------:R-:W-:Y:S02]  /*3fe0*/  UMOV UR15, 0xc0000010 ;  /* 0xc0000010000f7882 */ /* 0x000fe40000000000 */
[----:B------:R-:W-:Y:S01]  /*3ff0*/  HGMMA.64x16x16.F32.BF16 R136, R24, gdesc[UR4].tnspB, RZ, !UPT, gsb0 ;  /* 0x4020000418887df0 */ /* 0x000fe2000c0018ff */
[----:B------:R-:W-:Y:S01]  /*4000*/  UIADD3 UR18, UR39, 0xa00, URZ ;  /* 0x00000a0027127890 */ /* 0x000fe2000fffe03f */
[----:B------:R-:W-:Y:S01]  /*4010*/  UMOV UR19, 0xc0000010 ;  /* 0xc000001000137882 */ /* 0x000fe20000000000 */
[----:B------:R-:W-:Y:S01]  /*4020*/  UIADD3 UR6, UR39, 0xb00, URZ ;  /* 0x00000b0027067890 */ /* 0x000fe2000fffe03f */
[----:B------:R-:W-:Y:S01]  /*4030*/  UMOV UR7, 0xc0000010 ;  /* 0xc000001000077882 */ /* 0x000fe20000000000 */
[----:B------:R-:W-:-:S02]  /*4040*/  WARPGROUP.DEPBAR.LE gsb0, 0x0 ;  /* 0x00008000000079c5 */ /* 0x000fc40000010000 */
[----:B------:R-:W-:-:S06]  /*4050*/  WARPGROUP.ARRIVE ;  /* 0x00000000000079c5 */ /* 0x000fcc0000000000 */
[----:B------:R-:W-:Y:S01]  /*4060*/  HGMMA.64x16x16.F32.BF16 R128, R24, gdesc[UR8].tnspB, RZ, !UPT, gsb0 ;  /* 0x4020000818807df0 */ /* 0x000fe2000c0018ff */
[----:B------:R-:W-:Y:S01]  /*4070*/  UIADD3 UR10, UR39, 0xc00, URZ ;  /* 0x00000c00270a7890 */ /* 0x000fe2000fffe03f */
[----:B------:R-:W-:Y:S01]  /*4080*/  UMOV UR11, 0xc0000010 ;  /* 0xc0000010000b7882 */ /* 0x000fe20000000000 */
[----:B------:R-:W-:Y:S02]  /*4090*/  WARPGROUP.DEPBAR.LE gsb0, 0x0 ;  /* 0x00008000000079c5 */ /* 0x000fe40000010000 */
        /* <DEDUP_REMOVED lines=26> */
[----:B------:R-:W-:Y:S01]  /*4240*/  HGMMA.64x16x16.F32.BF16 R136, R28, gdesc[UR4].tnspB, R136, gsb0 ;  /* 0x402000041c887df0 */ /* 0x000fe20008001888 */
        /* <DEDUP_REMOVED lines=224> */
[----:B------:R-:W-:Y:S03]  /*5050*/  HGMMA.64x16x16.F32.BF16 R112, R40, gdesc[UR16].tnspB, R112, gsb0 ;  /* 0x4020001028707df0 */ /* 0x000fe60008001870 */
        /* <DEDUP_REMOVED lines=10> */
[----:B------:R-:W-:Y:S05]  /*5100*/  @!P0 BRA `(.L_x_21) ;  /* 0x0000000000048947 */ /* 0x000fea0003800000 */
[----:B------:R-:W-:Y:S01]  /*5110*/  BPT.TRAP 0x1 ;  /* 0x000000040000795c */ /* 0x000fe20000300000 */
.L_x_21:
[----:B------:R-:W-:Y:S01]  /*5120*/  UISETP.GT.U32.AND UP0, UPT, UR4, 0x1, UPT ;  /* 0x000000010400788c */ /* 0x000fe2000bf04070 */
[----:B------:R-:W-:Y:S01]  /*5130*/  MOV R10, RZ ;  /* 0x000000ff000a7202 */ /* 0x000fe20000000f00 */
[----:B------:R-:W-:-:S04]  /*5140*/  UIADD3 UR5, UR36, 0x2a028, URZ ;  /* 0x0002a02824057890 */ /* 0x000fc8000fffe03f */
[----:B------:R-:W-:Y:S01]  /*5150*/  PLOP3.LUT P1, PT, PT, PT, UP0, 0x80, 0x0 ;  /* 0x000000000000781c */ /* 0x000fe20003f2f008 */
[----:B------:R-:W-:-:S09]  /*5160*/  UPRMT UR5, URZ, 0x654, UR5 ;  /* 0x000006543f057896 */ /* 0x000fd20008000005 */
[----:B------:R-:W-:Y:S03]  /*5170*/  SYNCS.ARRIVE.TRANS64.RED.A1T0 RZ, [UR5], RZ ;  /* 0x000000ffffff79a7 */ /* 0x000fe60008100405 */
[----:B------:R-:W-:Y:S05]  /*5180*/  @P1 BRA `(.L_x_22) ;  /* 0x0000000000041947 */ /* 0x000fea0003800000 */
[----:B------:R-:W-:Y:S01]  /*5190*/  BPT.TRAP 0x1 ;  /* 0x000000040000795c */ /* 0x000fe20000300000 */
.L_x_22:
[C---:B------:R-:W-:Y:S01]  /*51a0*/  ISETP.GE.AND P2, PT, R7.reuse, 0x101, PT ;  /* 0x000001010700780c */ /* 0x040fe20003f46270 */
[----:B------:R-:W-:Y:S01]  /*51b0*/  UMOV UR43, 0x1 ;  /* 0x00000001002b7882 */ /* 0x000fe20000000000 */
[----:B-1----:R-:W-:Y:S01]  /*51c0*/  IADD3 R6, R7, 0x7f, RZ ;  /* 0x0000007f07067810 */ /* 0x002fe20007ffe0ff */
[----:B------:R-:W-:Y:S01]  /*51d0*/  UMOV UR41, 0x2 ;  /* 0x0000000200297882 */ /* 0x000fe20000000000 */
[----:B------:R-:W-:Y:S02]  /*51e0*/  VIADD R4, R4, 0x80 ;  /* 0x0000008004047836 */ /* 0x000fe40000000000 */
[----:B------:R-:W-:-:S04]  /*51f0*/  SHF.R.S32.HI R9, RZ, 0x1f, R6 ;  /* 0x0000001fff097819 */ /* 0x000fc80000011406 */
[----:B------:R-:W-:-:S04]  /*5200*/  LEA.HI R6, R9, R6, RZ, 0x7 ;  /* 0x0000000609067211 */ /* 0x000fc800078f38ff */
[----:B------:R-:W-:Y:S01]  /*5210*/  LEA.HI.SX32 R6, R6, 0xffffffff, 0x19 ;  /* 0xffffffff06067811 */ /* 0x000fe200078fcaff */
[----:B------:R-:W-:Y:S06]  /*5220*/  @!P2 BRA `(.L_x_23) ;  /* 0x0000003800a8a947 */ /* 0x000fec0003800000 */
[----:B------:R-:W-:Y:S01]  /*5230*/  MOV R9, R3 ;  /* 0x0000000300097202 */ /* 0x000fe20000000f00 */
[----:B------:R-:W-:Y:S01]  /*5240*/  UMOV UR41, 0x2 ;  /* 0x0000000200297882 */ /* 0x000fe20000000000 */
[----:B------:R-:W-:Y:S01]  /*5250*/  MOV R11, R5 ;  /* 0x00000005000b7202 */ /* 0x000fe20000000f00 */
[----:B------:R-:W-:Y:S01]  /*5260*/  UMOV UR43, 0x1 ;  /* 0x00000001002b7882 */ /* 0x000fe20000000000 */
[----:B------:R-:W-:Y:S01]  /*5270*/  MOV R10, RZ ;  /* 0x000000ff000a7202 */ /* 0x000fe20000000f00 */
[----:B------:R-:W-:-:S06]  /*5280*/  ULDC UR5, c[0x0][0x604] ;  /* 0x0001810000057ab9 */ /* 0x000fcc0000000800 */
.L_x_34:
[----:B------:R-:W-:-:S13]  /*5290*/  PLOP3.LUT P3, PT, PT, PT, UP1, 0x80, 0x0 ;  /* 0x000000000000781c */ /* 0x000fda0003f6f018 */
[----:B------:R-:W-:Y:S05]  /*52a0*/  @!P3 BRA `(.L_x_24) ;  /* 0x000000000004b947 */ /* 0x000fea0003800000 */
[----:B------:R-:W-:Y:S01]  /*52b0*/  BPT.TRAP 0x1 ;  /* 0x000000040000795c */ /* 0x000fe20000300000 */
.L_x_24:
[----:B------:R-:W-:Y:S01]  /*52c0*/  ULEA UR4, UR41, UR36, 0x3 ;  /* 0x0000002429047291 */ /* 0x000fe2000f8e183f */
[----:B------:R-:W-:-:S08]  /*52d0*/  SHF.L.U32 R3, R10, 0x1f, RZ ;  /* 0x0000001f0a037819 */ /* 0x000fd000000006ff */
[----:B------:R-:W1:Y:S02]  /*52e0*/  SYNCS.PHASECHK.TRANS64.TRYWAIT P2, [UR4+0x2a000], R3 ;  /* 0x02a00003ff0075a7 */ /* 0x000e640008040144 */
[----:B-1----:R-:W-:Y:S05]  /*52f0*/  @!P2 BRA `(.L_x_25) ;  /* 0x000000bc0014a947 */ /* 0x002fea0003800000 */
.L_x_115:
[----:B------:R-:W-:Y:S01]  /*5300*/  UIMAD UR18, UR41, 0x700, UR40 ;  /* 0x00000700291278a4 */ /* 0x000fe2000f8e0228 */
[----:B------:R-:W-:Y:S01]  /*5310*/  WARPGROUP.ARRIVE ;  /* 0x00000000000079c5 */ /* 0x000fe20000000000 */
[----:B------:R-:W-:Y:S01]  /*5320*/  UMOV UR19, 0xc0000010 ;  /* 0xc000001000137882 */ /* 0x000fe20000000000 */
[----:B------:R-:W-:Y:S01]  /*5330*/  UMOV UR23, 0xc0000010 ;  /* 0xc000001000177882 */ /* 0x000fe20000000000 */
[----:B------:R-:W-:Y:S02]  /*5340*/  UIADD3 UR22, UR18, 0x100, URZ ;  /* 0x0000010012167890 */ /* 0x000fe4000fffe03f */
[----:B------:R-:W-:Y:S01]  /*5350*/  UIADD3 UR26, UR18, 0x200, URZ ;  /* 0x00000200121a7890 */ /* 0x000fe2000fffe03f */
[----:B------:R-:W-:Y:S02]  /*5360*/  UMOV UR27, 0xc0000010 ;  /* 0xc0000010001b7882 */ /* 0x000fe40000000000 */
[----:B------:R-:W-:Y:S01]  /*5370*/  HGMMA.64x128x16.F32.BF16 R24, gdesc[UR16], RZ, !UPT, gsb0 ;  /* 0x01e00000101879f0 */ /* 0x000fe2000c0018ff */
[----:B------:R-:W-:Y:S01]  /*5380*/  UIADD3 UR30, UR18, 0x300, URZ ;  /* 0x00000300121e7890 */ /* 0x000fe2000fffe03f */
[----:B------:R-:W-:Y:S01]  /*5390*/  UMOV UR31, 0xc0000010 ;  /* 0xc0000010001f7882 */ /* 0x000fe20000000000 */
[----:B------:R-:W-:Y:S01]  /*53a0*/  UIADD3 UR34, UR18, 0x400, URZ ;  /* 0x0000040012227890 */ /* 0x000fe2000fffe03f */
[----:B------:R-:W-:Y:S01]  /*53b0*/  UMOV UR35, 0xc0000010 ;  /* 0xc000001000237882 */ /* 0x000fe20000000000 */
[----:B------:R-:W-:Y:S01]  /*53c0*/  UIADD3 UR10, UR18, 0x500, URZ ;  /* 0x00000500120a7890 */ /* 0x000fe2000fffe03f */
[----:B------:R-:W-:Y:S01]  /*53d0*/  UMOV UR11, 0xc0000010 ;  /* 0xc0000010000b7882 */ /* 0x000fe20000000000 */
[----:B------:R-:W-:Y:S01]  /*53e0*/  UIADD3 UR14, UR18, 0x600, URZ ;  /* 0x00000600120e7890 */ /* 0x000fe2000fffe03f */
[----:B------:R-:W-:Y:S01]  /*53f0*/  UMOV UR15, 0xc0000010 ;  /* 0xc0000010000f7882 */ /* 0x000fe20000000000 */
[----:B------:R-:W-:-:S04]  /*5400*/  UIADD3 UR4, UR41, 0x1, URZ ;  /* 0x0000000129047890 */ /* 0x000fc8000fffe03f */
[----:B------:R-:W-:-:S04]  /*5410*/  UISETP.NE.AND UP0, UPT, UR4, 0x5, UPT ;  /* 0x000000050400788c */ /* 0x000fc8000bf05270 */
[----:B------:R-:W-:Y:S02]  /*5420*/  USEL UR6, URZ, 0x1, UP0 ;  /* 0x000000013f067887 */ /* 0x000fe40008000000 */
[----:B------:R-:W-:-:S04]  /*5430*/  USEL UR4, UR4, URZ, UP0 ;  /* 0x0000003f04047287 */ /* 0x000fc80008000000 */
[----:B------:R-:W-:Y:S01]  /*5440*/  LOP3.LUT R7, R10, UR6, RZ, 0x3c, !PT ;  /* 0x000000060a077c12 */ /* 0x000fe2000f8e3cff */
        /* <DEDUP_REMOVED lines=19> */
[----:B------:R-:W-:Y:S05]  /*5580*/  @!P3 BRA `(.L_x_26) ;  /* 0x000000000004b947 */ /* 0x000fea0003800000 */
[----:B------:R-:W-:Y:S01]  /*5590*/  BPT.TRAP 0x1 ;  /* 0x000000040000795c */ /* 0x000fe20000300000 */
.L_x_26:
[----:B-1----:R-:W-:Y:S01]  /*55a0*/  FMNMX R8, R24, R9, !PT ;  /* 0x0000000918087209 */ /* 0x002fe20007800000 */
[----:B------:R-:W-:-:S03]  /*55b0*/  ULEA UR6, UR4, UR36, 0x3 ;  /* 0x0000002404067291 */ /* 0x000fc6000f8e183f */
[----:B------:R-:W-:-:S04]  /*55c0*/  FMNMX R3, R25, R8, !PT ;  /* 0x0000000819037209 */ /* 0x000fc80007800000 */
        /* <DEDUP_REMOVED lines=29> */
[----:B------:R-:W-:-:S05]  /*57a0*/  FMNMX R8, R85, R8, !PT ;  /* 0x0000000855087209 */ /* 0x000fca0007800000 */
[----:B------:R-:W1:Y:S02]  /*57b0*/  SHFL.BFLY PT, R3, R8, 0x1, 0x1f ;  /* 0x0c201f0008037f89 */ /* 0x000e6400000e0000 */
[----:B-1----:R-:W-:-:S05]  /*57c0*/  FMNMX R5, R8, R3, !PT ;  /* 0x0000000308057209 */ /* 0x002fca0007800000 */
[----:B------:R-:W1:Y:S02]  /*57d0*/  SHFL.BFLY PT, R10, R5, 0x2, 0x1f ;  /* 0x0c401f00050a7f89 */ /* 0x000e6400000e0000 */
[----:B-1----:R-:W-:Y:S02]  /*57e0*/  FMNMX R3, R5, R10, !PT ;  /* 0x0000000a05037209 */ /* 0x002fe40007800000 */
[----:B------:R-:W-:Y:S02]  /*57f0*/  FMNMX R10, R26, R11, !PT ;  /* 0x0000000b1a0a7209 */ /* 0x000fe40007800000 */
[----:B------:R-:W-:Y:S02]  /*5800*/  FSETP.NEU.AND P2, PT, R3, -INF , PT ;  /* 0xff8000000300780b */ /* 0x000fe40003f4d000 */
[----:B------:R-:W-:Y:S02]  /*5810*/  FMNMX R13, R27, R10, !PT ;  /* 0x0000000a1b0d7209 */ /* 0x000fe40007800000 */
[----:B------:R-:W-:-:S02]  /*5820*/  FSEL R14, R3, RZ, P2 ;  /* 0x000000ff030e7208 */ /* 0x000fc40001000000 */
[----:B------:R-:W-:-:S03]  /*5830*/  FMNMX R10, R30, R13, !PT ;  /* 0x0000000d1e0a7209 */ /* 0x000fc60007800000 */
[C---:B------:R-:W-:Y:S01]  /*5840*/  FMUL R144, R14.reuse, UR5 ;  /* 0x000000050e907c20 */ /* 0x040fe20008400000 */
[----:B------:R-:W-:Y:S01]  /*5850*/  FMNMX R5, R31, R10, !PT ;  /* 0x0000000a1f057209 */ /* 0x000fe20007800000 */
[----:B------:R-:W-:Y:S02]  /*5860*/  FADD R14, -R14, R9 ;  /* 0x000000090e0e7221 */ /* 0x000fe40000000100 */
[--C-:B------:R-:W-:Y:S01]  /*5870*/  FFMA R24, R24, UR5, -R144.reuse ;  /* 0x0000000518187c23 */ /* 0x100fe20008000890 */
[--C-:B------:R-:W-:Y:S01]  /*5880*/  FFMA R13, R25, UR5, -R144.reuse ;  /* 0x00000005190d7c23 */ /* 0x100fe20008000890 */
[----:B------:R-:W-:Y:S01]  /*5890*/  FMNMX R10, R34, R5, !PT ;  /* 0x00000005220a7209 */ /* 0x000fe20007800000 */
[--C-:B------:R-:W-:Y:S01]  /*58a0*/  FFMA R8, R28, UR5, -R144.reuse ;  /* 0x000000051c087c23 */ /* 0x100fe20008000890 */
[--C-:B------:R-:W-:Y:S01]  /*58b0*/  FFMA R17, R33, UR5, -R144.reuse ;  /* 0x0000000521117c23 */ /* 0x100fe20008000890 */
[----:B------:R-:W-:Y:S01]  /*58c0*/  FSETP.GEU.AND P6, PT, R24, -126, PT ;  /* 0xc2fc00001800780b */ /* 0x000fe20003fce000 */
[--C-:B------:R-:W-:Y:S01]  /*58d0*/  FFMA R15, R29, UR5, -R144.reuse ;  /* 0x000000051d0f7c23 */ /* 0x100fe20008000890 */
[----:B------:R-:W-:Y:S01]  /*58e0*/  FSETP.GEU.AND P3, PT, R13, -126, PT ;  /* 0xc2fc00000d00780b */ /* 0x000fe20003f6e000 */
[--C-:B------:R-:W-:Y:S01]  /*58f0*/  FFMA R28, R32, UR5, -R144.reuse ;  /* 0x00000005201c7c23 */ /* 0x100fe20008000890 */
[----:B------:R-:W-:Y:S01]  /*5900*/  FMNMX R5, R35, R10, !PT ;  /* 0x0000000a23057209 */ /* 0x000fe20007800000 */
        /* <DEDUP_REMOVED lines=8> */
[----:B------:R-:W-:Y:S01]  /*5990*/  @!P6 FMUL R24, R24, 0.5 ;  /* 0x3f0000001818e820 */ /* 0x000fe20000400000 */
[----:B------:R-:W-:Y:S01]  /*59a0*/  FSETP.GEU.AND P2, PT, R28, -126, PT ;  /* 0xc2fc00001c00780b */ /* 0x000fe20003f4e000 */
[----:B------:R-:W-:Y:S01]  /*59b0*/  @!P3 FMUL R13, R13, 0.5 ;  /* 0x3f0000000d0db820 */ /* 0x000fe20000400000 */
[----:B------:R-:W-:Y:S01]  /*59c0*/  FMNMX R10, R42, R5, !PT ;  /* 0x000000052a0a7209 */ /* 0x000fe20007800000 */
[--C-:B------:R-:W-:Y:S01]  /*59d0*/  FFMA R41, R53, UR5, -R144.reuse ;  /* 0x0000000535297c23 */ /* 0x100fe20008000890 */
[--C-:B------:R-:W-:Y:S01]  /*59e0*/  FFMA R37, R49, UR5, -R144.reuse ;  /* 0x0000000531257c23 */ /* 0x100fe20008000890 */
[----:B------:R-:W1:Y:S01]  /*59f0*/  MUFU.EX2 R24, R24 ;  /* 0x0000001800187308 */ /* 0x000e620000000800 */
[----:B------:R-:W-:Y:S01]  /*5a00*/  FMNMX R5, R43, R10, !PT ;  /* 0x0000000a2b057209 */ /* 0x000fe20007800000 */
[----:B------:R-:W-:Y:S01]  /*5a10*/  @!P4 FMUL R8, R8, 0.5 ;  /* 0x3f0000000808c820 */ /* 0x000fe20000400000 */
[--C-:B------:R-:W-:Y:S01]  /*5a20*/  FFMA R10, R36, UR5, -R144.reuse ;  /* 0x00000005240a7c23 */ /* 0x100fe20008000890 */
[----:B------:R-:W-:Y:S01]  /*5a30*/  @!P5 FMUL R15, R15, 0.5 ;  /* 0x3f0000000f0fd820 */ /* 0x000fe20000400000 */
[----:B------:R-:W-:Y:S01]  /*5a40*/  FMNMX R12, R46, R5, !PT ;  /* 0x000000052e0c7209 */ /* 0x000fe20007800000 */
[--C-:B------:R-:W-:Y:S01]  /*5a50*/  FFMA R36, R48, UR5, -R144.reuse ;  /* 0x0000000530247c23 */ /* 0x100fe20008000890 */
[--C-:B------:R-:W-:Y:S01]  /*5a60*/  FFMA R45, R56, UR5, -R144.reuse ;  /* 0x00000005382d7c23 */ /* 0x100fe20008000890 */
[----:B------:R-:W2:Y:S01]  /*5a70*/  MUFU.EX2 R13, R13 ;  /* 0x0000000d000d7308 */ /* 0x000ea20000000800 */
[----:B------:R-:W-:Y:S01]  /*5a80*/  FMNMX R5, R47, R12, !PT ;  /* 0x0000000c2f057209 */ /* 0x000fe20007800000 */
[----:B------:R-:W-:Y:S01]  /*5a90*/  @!P2 FMUL R28, R28, 0.5 ;  /* 0x3f0000001c1ca820 */ /* 0x000fe20000400000 */
[--C-:B------:R-:W-:Y:S01]  /*5aa0*/  FFMA R53, R64, UR5, -R144.reuse ;  /* 0x0000000540357c23 */ /* 0x100fe20008000890 */
[--C-:B------:R-:W-:Y:S01]  /*5ab0*/  FFMA R49, R60, UR5, -R144.reuse ;  /* 0x000000053c317c23 */ /* 0x100fe20008000890 */
[----:B------:R-:W-:Y:S01]  /*5ac0*/  FMNMX R12, R50, R5, !PT ;  /* 0x00000005320c7209 */ /* 0x000fe20007800000 */
[--C-:B------:R-:W-:Y:S01]  /*5ad0*/  FFMA R40, R69, UR5, -R144.reuse ;  /* 0x0000000545287c23 */ /* 0x100fe20008000890 */
[--C-:B------:R-:W-:Y:S01]  /*5ae0*/  FFMA R69, R80, UR5, -R144.reuse ;  /* 0x0000000550457c23 */ /* 0x100fe20008000890 */
[----:B------:R-:W3:Y:S01]  /*5af0*/  MUFU.EX2 R8, R8 ;  /* 0x0000000800087308 */ /* 0x000ee20000000800 */
[----:B-1----:R-:W-:Y:S01]  /*5b00*/  @!P6 FMUL R24, R24, R24 ;  /* 0x000000181818e220 */ /* 0x002fe20000400000 */
[----:B------:R-:W-:Y:S01]  /*5b10*/  FSETP.GEU.AND P6, PT, R17, -126, PT ;  /* 0xc2fc00001100780b */ /* 0x000fe20003fce000 */
[----:B------:R-:W-:Y:S01]  /*5b20*/  FFMA R56, R85, UR5, -R144 ;  /* 0x0000000555387c23 */ /* 0x000fe20008000890 */
[----:B------:R-:W-:Y:S01]  /*5b30*/  FMNMX R5, R51, R12, !PT ;  /* 0x0000000c33057209 */ /* 0x000fe20007800000 */
[----:B------:R-:W-:-:S03]  /*5b40*/  FMUL R14, R14, UR5 ;  /* 0x000000050e0e7c20 */ /* 0x000fc60008400000 */
[----:B------:R-:W1:Y:S01]  /*5b50*/  MUFU.EX2 R15, R15 ;  /* 0x0000000f000f7308 */ /* 0x000e620000000800 */
[----:B--2---:R-:W-:Y:S01]  /*5b60*/  @!P3 FMUL R13, R13, R13 ;  /* 0x0000000d0d0db220 */ /* 0x004fe20000400000 */
[----:B------:R-:W-:Y:S02]  /*5b70*/  FSETP.GEU.AND P3, PT, R10, -126, PT ;  /* 0xc2fc00000a00780b */ /* 0x000fe40003f6e000 */
[----:B------:R-:W-:-:S03]  /*5b80*/  FMNMX R12, R54, R5, !PT ;  /* 0x00000005360c7209 */ /* 0x000fc60007800000 */
[----:B------:R-:W-:Y:S01]  /*5b90*/  @!P6 FMUL R17, R17, 0.5 ;  /* 0x3f0000001111e820 */ /* 0x000fe20000400000 */
[----:B------:R-:W-:Y:S01]  /*5ba0*/  FMNMX R5, R55, R12, !PT ;  /* 0x0000000c37057209 */ /* 0x000fe20007800000 */
[--C-:B------:R-:W-:Y:S01]  /*5bb0*/  FFMA R12, R44, UR5, -R144.reuse ;  /* 0x000000052c0c7c23 */ /* 0x100fe20008000890 */
[----:B------:R-:W2:Y:S01]  /*5bc0*/  MUFU.EX2 R28, R28 ;  /* 0x0000001c001c7308 */ /* 0x000ea20000000800 */
[----:B---3--:R-:W-:Y:S01]  /*5bd0*/  @!P4 FMUL R8, R8, R8 ;  /* 0x000000080808c220 */ /* 0x008fe20000400000 */
[----:B------:R-:W-:Y:S01]  /*5be0*/  FSETP.GEU.AND P4, PT, R19, -126, PT ;  /* 0xc2fc00001300780b */ /* 0x000fe20003f8e000 */
[--C-:B------:R-:W-:Y:S01]  /*5bf0*/  FFMA R44, R73, UR5, -R144.reuse ;  /* 0x00000005492c7c23 */ /* 0x100fe20008000890 */
[----:B------:R-:W-:Y:S01]  /*5c00*/  FMNMX R16, R58, R5, !PT ;  /* 0x000000053a107209 */ /* 0x000fe20007800000 */
[----:B------:R-:W-:Y:S01]  /*5c10*/  @!P3 FMUL R10, R10, 0.5 ;  /* 0x3f0000000a0ab820 */ /* 0x000fe20000400000 */
[----:B------:R-:W-:Y:S01]  /*5c20*/  FFMA R73, R84, UR5, -R144 ;  /* 0x0000000554497c23 */ /* 0x000fe20008000890 */
[----:B-1----:R-:W-:Y:S01]  /*5c30*/  @!P5 FMUL R15, R15, R15 ;  /* 0x0000000f0f0fd220 */ /* 0x002fe20000400000 */
[----:B------:R-:W1:Y:S01]  /*5c40*/  MUFU.EX2 R17, R17 ;  /* 0x0000001100117308 */ /* 0x000e620000000800 */
[----:B------:R-:W-:-:S02]  /*5c50*/  FSETP.GEU.AND P5, PT, R32, -126, PT ;  /* 0xc2fc00002000780b */ /* 0x000fc40003fae000 */
[----:B------:R-:W-:-:S04]  /*5c60*/  FMNMX R5, R59, R16, !PT ;  /* 0x000000103b057209 */ /* 0x000fc80007800000 */
[----:B------:R-:W-:Y:S01]  /*5c70*/  @!P4 FMUL R19, R19, 0.5 ;  /* 0x3f0000001313c820 */ /* 0x000fe20000400000 */
[----:B------:R-:W3:Y:S01]  /*5c80*/  MUFU.EX2 R10, R10 ;  /* 0x0000000a000a7308 */ /* 0x000ee20000000800 */
[----:B--2---:R-:W-:Y:S01]  /*5c90*/  @!P2 FMUL R28, R28, R28 ;  /* 0x0000001c1c1ca220 */ /* 0x004fe20000400000 */
[----:B------:R-:W-:Y:S02]  /*5ca0*/  FSETP.GEU.AND P2, PT, R21, -126, PT ;  /* 0xc2fc00001500780b */ /* 0x000fe40003f4e000 */
[----:B------:R-:W-:Y:S02]  /*5cb0*/  FMNMX R16, R62, R5, !PT ;  /* 0x000000053e107209 */ /* 0x000fe40007800000 */
[----:B------:R-:W-:Y:S02]  /*5cc0*/  @!P5 FMUL R32, R32, 0.5 ;  /* 0x3f0000002020d820 */ /* 0x000fe40000400000 */
[----:B------:R-:W2:Y:S01]  /*5cd0*/  MUFU.EX2 R19, R19 ;  /* 0x0000001300137308 */ /* 0x000ea20000000800 */
[----:B-1----:R-:W-:Y:S01]  /*5ce0*/  @!P6 FMUL R17, R17, R17 ;  /* 0x000000111111e220 */ /* 0x002fe20000400000 */
[----:B------:R-:W-:-:S02]  /*5cf0*/  FSETP.GEU.AND P6, PT, R12, -126, PT ;  /* 0xc2fc00000c00780b */ /* 0x000fc40003fce000 */
[----:B------:R-:W-:-:S03]  /*5d00*/  FMNMX R5, R63, R16, !PT ;  /* 0x000000103f057209 */ /* 0x000fc60007800000 */
[----:B------:R-:W-:Y:S01]  /*5d10*/  @!P2 FMUL R21, R21, 0.5 ;  /* 0x3f0000001515a820 */ /* 0x000fe20000400000 */
[----:B------:R-:W1:Y:S01]  /*5d20*/  MUFU.EX2 R32, R32 ;  /* 0x0000002000207308 */ /* 0x000e620000000800 */
[----:B---3--:R-:W-:Y:S01]  /*5d30*/  @!P3 FMUL R10, R10, R10 ;  /* 0x0000000a0a0ab220 */ /* 0x008fe20000400000 */
[----:B------:R-:W-:Y:S02]  /*5d40*/  FSETP.GEU.AND P3, PT, R23, -126, PT ;  /* 0xc2fc00001700780b */ /* 0x000fe40003f6e000 */
[----:B------:R-:W-:-:S03]  /*5d50*/  FMNMX R16, R66, R5, !PT ;  /* 0x0000000542107209 */ /* 0x000fc60007800000 */
[----:B------:R-:W-:Y:S01]  /*5d60*/  @!P6 FMUL R12, R12, 0.5 ;  /* 0x3f0000000c0ce820 */ /* 0x000fe20000400000 */
[----:B------:R-:W3:Y:S01]  /*5d70*/  MUFU.EX2 R21, R21 ;  /* 0x0000001500157308 */ /* 0x000ee20000000800 */
[----:B--2---:R-:W-:Y:S01]  /*5d80*/  @!P4 FMUL R19, R19, R19 ;  /* 0x000000131313c220 */ /* 0x004fe20000400000 */
[----:B------:R-:W-:Y:S02]  /*5d90*/  FSETP.GEU.AND P4, PT, R36, -126, PT ;  /* 0xc2fc00002400780b */ /* 0x000fe40003f8e000 */
[----:B------:R-:W-:Y:S01]  /*5da0*/  FMNMX R5, R67, R16, !PT ;  /* 0x0000001043057209 */ /* 0x000fe20007800000 */
[----:B------:R-:W-:Y:S02]  /*5db0*/  FFMA R16, R52, UR5, -R144 ;  /* 0x0000000534107c23 */ /* 0x000fe40008000890 */
[----:B------:R-:W-:Y:S01]  /*5dc0*/  @!P3 FMUL R23, R23, 0.5 ;  /* 0x3f0000001717b820 */ /* 0x000fe20000400000 */
[----:B------:R-:W2:Y:S01]  /*5dd0*/  MUFU.EX2 R12, R12 ;  /* 0x0000000c000c7308 */ /* 0x000ea20000000800 */
[----:B-1----:R-:W-:Y:S01]  /*5de0*/  @!P5 FMUL R32, R32, R32 ;  /* 0x000000202020d220 */ /* 0x002fe20000400000 */
[----:B------:R-:W-:-:S02]  /*5df0*/  FSETP.GEU.AND P5, PT, R37, -126, PT ;  /* 0xc2fc00002500780b */ /* 0x000fc40003fae000 */
[----:B------:R-:W-:-:S03]  /*5e00*/  FMNMX R18, R70, R5, !PT ;  /* 0x0000000546127209 */ /* 0x000fc60007800000 */
[----:B------:R-:W-:Y:S01]  /*5e10*/  @!P4 FMUL R36, R36, 0.5 ;  /* 0x3f0000002424c820 */ /* 0x000fe20000400000 */
[----:B------:R-:W1:Y:S01]  /*5e20*/  MUFU.EX2 R23, R23 ;  /* 0x0000001700177308 */ /* 0x000e620000000800 */
[----:B------:R-:W-:Y:S01]  /*5e30*/  FMNMX R5, R71, R18, !PT ;  /* 0x0000001247057209 */ /* 0x000fe20007800000 */
[----:B---3--:R-:W-:Y:S01]  /*5e40*/  @!P2 FMUL R21, R21, R21 ;  /* 0x000000151515a220 */ /* 0x008fe20000400000 */
[----:B------:R-:W-:Y:S02]  /*5e50*/  FSETP.GEU.AND P2, PT, R16, -126, PT ;  /* 0xc2fc00001000780b */ /* 0x000fe40003f4e000 */
[----:B------:R-:W-:Y:S02]  /*5e60*/  FMNMX R18, R74, R5, !PT ;  /* 0x000000054a127209 */ /* 0x000fe40007800000 */
[----:B------:R-:W-:Y:S01]  /*5e70*/  @!P5 FMUL R37, R37, 0.5 ;  /* 0x3f0000002525d820 */ /* 0x000fe20000400000 */
[----:B------:R-:W3:Y:S01]  /*5e80*/  MUFU.EX2 R36, R36 ;  /* 0x0000002400247308 */ /* 0x000ee20000000800 */
[----:B--2---:R-:W-:Y:S01]  /*5e90*/  @!P6 FMUL R12, R12, R12 ;  /* 0x0000000c0c0ce220 */ /* 0x004fe20000400000 */
[----:B------:R-:W-:-:S02]  /*5ea0*/  FSETP.GEU.AND P6, PT, R41, -126, PT ;  /* 0xc2fc00002900780b */ /* 0x000fc40003fce000 */
[----:B------:R-:W-:Y:S01]  /*5eb0*/  FMNMX R5, R75, R18, !PT ;  /* 0x000000124b057209 */ /* 0x000fe20007800000 */
[--C-:B------:R-:W-:Y:S01]  /*5ec0*/  FFMA R18, R57, UR5, -R144.reuse ;  /* 0x0000000539127c23 */ /* 0x100fe20008000890 */
[----:B------:R-:W-:Y:S02]  /*5ed0*/  FFMA R57, R68, UR5, -R144 ;  /* 0x0000000544397c23 */ /* 0x000fe40008000890 */
[----:B------:R-:W2:Y:S01]  /*5ee0*/  MUFU.EX2 R37, R37 ;  /* 0x0000002500257308 */ /* 0x000ea20000000800 */
[----:B-1----:R-:W-:Y:S01]  /*5ef0*/  @!P3 FMUL R23, R23, R23 ;  /* 0x000000171717b220 */ /* 0x002fe20000400000 */
[----:B------:R-:W-:Y:S01]  /*5f00*/  FSETP.GEU.AND P3, PT, R45, -126, PT ;  /* 0xc2fc00002d00780b */ /* 0x000fe20003f6e000 */
[----:B------:R-:W-:Y:S01]  /*5f10*/  @!P2 FMUL R16, R16, 0.5 ;  /* 0x3f0000001010a820 */ /* 0x000fe20000400000 */
[----:B------:R-:W-:-:S03]  /*5f20*/  FMNMX R20, R78, R5, !PT ;  /* 0x000000054e147209 */ /* 0x000fc60007800000 */
[----:B------:R-:W-:Y:S01]  /*5f30*/  @!P6 FMUL R41, R41, 0.5 ;  /* 0x3f0000002929e820 */ /* 0x000fe20000400000 */
[----:B------:R-:W-:Y:S01]  /*5f40*/  FMNMX R5, R79, R20, !PT ;  /* 0x000000144f057209 */ /* 0x000fe20007800000 */
[----:B------:R-:W1:Y:S01]  /*5f50*/  MUFU.EX2 R16, R16 ;  /* 0x0000001000107308 */ /* 0x000e620000000800 */
[----:B---3--:R-:W-:Y:S01]  /*5f60*/  @!P4 FMUL R36, R36, R36 ;  /* 0x000000242424c220 */ /* 0x008fe20000400000 */
[----:B------:R-:W-:Y:S02]  /*5f70*/  FSETP.GEU.AND P4, PT, R18, -126, PT ;  /* 0xc2fc00001200780b */ /* 0x000fe40003f8e000 */
[----:B------:R-:W-:Y:S02]  /*5f80*/  FMNMX R20, R82, R5, !PT ;  /* 0x0000000552147209 */ /* 0x000fe40007800000 */
[----:B------:R-:W-:Y:S02]  /*5f90*/  @!P3 FMUL R45, R45, 0.5 ;  /* 0x3f0000002d2db820 */ /* 0x000fe40000400000 */
[----:B------:R-:W3:Y:S01]  /*5fa0*/  MUFU.EX2 R41, R41 ;  /* 0x0000002900297308 */ /* 0x000ee20000000800 */
[----:B------:R-:W-:Y:S01]  /*5fb0*/  FMNMX R5, R83, R20, !PT ;  /* 0x0000001453057209 */ /* 0x000fe20007800000 */
[----:B--2---:R-:W-:Y:S01]  /*5fc0*/  @!P5 FMUL R37, R37, R37 ;  /* 0x000000252525d220 */ /* 0x004fe20000400000 */
[----:B------:R-:W-:Y:S01]  /*5fd0*/  FSETP.GEU.AND P5, PT, R49, -126, PT ;  /* 0xc2fc00003100780b */ /* 0x000fe20003fae000 */
[--C-:B------:R-:W-:Y:S01]  /*5fe0*/  FFMA R20, R61, UR5, -R144.reuse ;  /* 0x000000053d147c23 */ /* 0x100fe20008000890 */
[----:B------:R-:W-:Y:S01]  /*5ff0*/  FMNMX R22, R86, R5, !PT ;  /* 0x0000000556167209 */ /* 0x000fe20007800000 */
[--C-:B------:R-:W-:Y:S01]  /*6000*/  FFMA R61, R72, UR5, -R144.reuse ;  /* 0x00000005483d7c23 */ /* 0x100fe20008000890 */
[----:B------:R-:W-:Y:S01]  /*6010*/  @!P4 FMUL R18, R18, 0.5 ;  /* 0x3f0000001212c820 */ /* 0x000fe20000400000 */
[----:B------:R-:W2:Y:S01]  /*6020*/  MUFU.EX2 R45, R45 ;  /* 0x0000002d002d7308 */ /* 0x000ea20000000800 */
[----:B------:R-:W-:Y:S01]  /*6030*/  FMNMX R5, R87, R22, !PT ;  /* 0x0000001657057209 */ /* 0x000fe20007800000 */
[--C-:B------:R-:W-:Y:S01]  /*6040*/  FFMA R22, R65, UR5, -R144.reuse ;  /* 0x0000000541167c23 */ /* 0x100fe20008000890 */
[----:B-1----:R-:W-:Y:S01]  /*6050*/  @!P2 FMUL R16, R16, R16 ;  /* 0x000000101010a220 */ /* 0x002fe20000400000 */
[----:B------:R-:W-:Y:S01]  /*6060*/  FSETP.GEU.AND P2, PT, R20, -126, PT ;  /* 0xc2fc00001400780b */ /* 0x000fe20003f4e000 */
[----:B------:R-:W-:Y:S01]  /*6070*/  FFMA R65, R76, UR5, -R144 ;  /* 0x000000054c417c23 */ /* 0x000fe20008000890 */
[----:B------:R-:W1:Y:S02]  /*6080*/  SHFL.BFLY PT, R48, R5, 0x1, 0x1f ;  /* 0x0c201f0005307f89 */ /* 0x000e6400000e0000 */
[----:B------:R-:W-:Y:S01]  /*6090*/  @!P5 FMUL R49, R49, 0.5 ;  /* 0x3f0000003131d820 */ /* 0x000fe20000400000 */
[----:B---3--:R-:W-:Y:S01]  /*60a0*/  @!P6 FMUL R41, R41, R41 ;  /* 0x000000292929e220 */ /* 0x008fe20000400000 */
[----:B------:R-:W-:Y:S01]  /*60b0*/  FSETP.GEU.AND P6, PT, R53, -126, PT ;  /* 0xc2fc00003500780b */ /* 0x000fe20003fce000 */
[----:B------:R-:W3:Y:S01]  /*60c0*/  MUFU.EX2 R18, R18 ;  /* 0x0000001200127308 */ /* 0x000ee20000000800 */
[----:B--2---:R-:W-:Y:S01]  /*60d0*/  @!P3 FMUL R45, R45, R45 ;  /* 0x0000002d2d2db220 */ /* 0x004fe20000400000 */
[----:B------:R-:W-:-:S06]  /*60e0*/  FSETP.GEU.AND P3, PT, R22, -126, PT ;  /* 0xc2fc00001600780b */ /* 0x000fcc0003f6e000 */
[----:B------:R-:W2:Y:S01]  /*60f0*/  MUFU.EX2 R49, R49 ;  /* 0x0000003100317308 */ /* 0x000ea20000000800 */
[----:B------:R-:W-:Y:S01]  /*6100*/  @!P2 FMUL R20, R20, 0.5 ;  /* 0x3f0000001414a820 */ /* 0x000fe20000400000 */
[----:B------:R-:W-:Y:S01]  /*6110*/  FADD R9, R24, R45 ;  /* 0x0000002d18097221 */ /* 0x000fe20000000000 */
[----:B------:R-:W-:Y:S01]  /*6120*/  F2FP.BF16.F32.PACK_AB R24, R13, R24 ;  /* 0x000000180d18723e */ /* 0x000fe200000010ff */
[----:B------:R-:W-:-:S04]  /*6130*/  @!P6 FMUL R53, R53, 0.5 ;  /* 0x3f0000003535e820 */ /* 0x000fc80000400000 */
[----:B------:R-:W4:Y:S01]  /*6140*/  MUFU.EX2 R20, R20 ;  /* 0x0000001400147308 */ /* 0x000f220000000800 */
[----:B---3--:R-:W-:Y:S01]  /*6150*/  @!P4 FMUL R18, R18, R18 ;  /* 0x000000121212c220 */ /* 0x008fe20000400000 */
[----:B------:R-:W-:Y:S01]  /*6160*/  FSETP.GEU.AND P4, PT, R57, -126, PT ;  /* 0xc2fc00003900780b */ /* 0x000fe20003f8e000 */
[----:B------:R-:W-:Y:S01]  /*6170*/  @!P3 FMUL R22, R22, 0.5 ;  /* 0x3f0000001616b820 */ /* 0x000fe20000400000 */
[----:B-1----:R-:W-:Y:S01]  /*6180*/  FMNMX R5, R5, R48, !PT ;  /* 0x0000003005057209 */ /* 0x002fe20007800000 */
[----:B------:R-:W-:-:S03]  /*6190*/  FFMA R48, R77, UR5, -R144 ;  /* 0x000000054d307c23 */ /* 0x000fc60008000890 */
[----:B------:R-:W1:Y:S01]  /*61a0*/  MUFU.EX2 R53, R53 ;  /* 0x0000003500357308 */ /* 0x000e620000000800 */
[----:B--2---:R-:W-:Y:S01]  /*61b0*/  @!P5 FMUL R49, R49, R49 ;  /* 0x000000313131d220 */ /* 0x004fe20000400000 */
[----:B------:R-:W-:Y:S01]  /*61c0*/  FSETP.GEU.AND P5, PT, R40, -126, PT ;  /* 0xc2fc00002800780b */ /* 0x000fe20003fae000 */
[----:B------:R-:W2:Y:S04]  /*61d0*/  SHFL.BFLY PT, R52, R5, 0x2, 0x1f ;  /* 0x0c401f0005347f89 */ /* 0x000ea800000e0000 */
[----:B------:R-:W-:Y:S01]  /*61e0*/  @!P4 FMUL R57, R57, 0.5 ;  /* 0x3f0000003939c820 */ /* 0x000fe20000400000 */
[----:B------:R-:W3:Y:S01]  /*61f0*/  MUFU.EX2 R22, R22 ;  /* 0x0000001600167308 */ /* 0x000ee20000000800 */
[----:B----4-:R-:W-:Y:S01]  /*6200*/  @!P2 FMUL R20, R20, R20 ;  /* 0x000000141414a220 */ /* 0x010fe20000400000 */
[----:B------:R-:W-:-:S05]  /*6210*/  FSETP.GEU.AND P2, PT, R61, -126, PT ;  /* 0xc2fc00003d00780b */ /* 0x000fca0003f4e000 */
[----:B------:R-:W-:Y:S01]  /*6220*/  @!P5 FMUL R40, R40, 0.5 ;  /* 0x3f0000002828d820 */ /* 0x000fe20000400000 */
[----:B------:R-:W4:Y:S01]  /*6230*/  MUFU.EX2 R57, R57 ;  /* 0x0000003900397308 */ /* 0x000f220000000800 */
[----:B-1----:R-:W-:Y:S01]  /*6240*/  @!P6 FMUL R53, R53, R53 ;  /* 0x000000353535e220 */ /* 0x002fe20000400000 */
[----:B------:R-:W-:-:S05]  /*6250*/  FSETP.GEU.AND P6, PT, R44, -126, PT ;  /* 0xc2fc00002c00780b */ /* 0x000fca0003fce000 */
[----:B------:R-:W-:Y:S01]  /*6260*/  @!P2 FMUL R61, R61, 0.5 ;  /* 0x3f0000003d3da820 */ /* 0x000fe20000400000 */
[----:B------:R-:W1:Y:S01]  /*6270*/  MUFU.EX2 R40, R40 ;  /* 0x0000002800287308 */ /* 0x000e620000000800 */
[----:B---3--:R-:W-:Y:S01]  /*6280*/  @!P3 FMUL R22, R22, R22 ;  /* 0x000000161616b220 */ /* 0x008fe20000400000 */
[----:B------:R-:W-:Y:S02]  /*6290*/  FSETP.GEU.AND P3, PT, R65, -126, PT ;  /* 0xc2fc00004100780b */ /* 0x000fe40003f6e000 */
[----:B--2---:R-:W-:Y:S01]  /*62a0*/  FMNMX R5, R5, R52, !PT ;  /* 0x0000003405057209 */ /* 0x004fe20007800000 */
[----:B------:R-:W-:Y:S02]  /*62b0*/  FFMA R52, R81, UR5, -R144 ;  /* 0x0000000551347c23 */ /* 0x000fe40008000890 */
[----:B------:R-:W-:Y:S01]  /*62c0*/  @!P6 FMUL R44, R44, 0.5 ;  /* 0x3f0000002c2ce820 */ /* 0x000fe20000400000 */
[----:B------:R-:W2:Y:S01]  /*62d0*/  MUFU.EX2 R61, R61 ;  /* 0x0000003d003d7308 */ /* 0x000ea20000000800 */
[----:B----4-:R-:W-:Y:S01]  /*62e0*/  @!P4 FMUL R57, R57, R57 ;  /* 0x000000393939c220 */ /* 0x010fe20000400000 */
[----:B------:R-:W-:-:S05]  /*62f0*/  FSETP.GEU.AND P4, PT, R48, -126, PT ;  /* 0xc2fc00003000780b */ /* 0x000fca0003f8e000 */
[----:B------:R-:W-:Y:S01]  /*6300*/  @!P3 FMUL R65, R65, 0.5 ;  /* 0x3f0000004141b820 */ /* 0x000fe20000400000 */
[----:B------:R-:W3:Y:S01]  /*6310*/  MUFU.EX2 R44, R44 ;  /* 0x0000002c002c7308 */ /* 0x000ee20000000800 */
[----:B-1----:R-:W-:Y:S01]  /*6320*/  @!P5 FMUL R40, R40, R40 ;  /* 0x000000282828d220 */ /* 0x002fe20000400000 */
[----:B------:R-:W-:-:S05]  /*6330*/  FSETP.GEU.AND P5, PT, R69, -126, PT ;  /* 0xc2fc00004500780b */ /* 0x000fca0003fae000 */
[----:B------:R-:W-:Y:S01]  /*6340*/  @!P4 FMUL R48, R48, 0.5 ;  /* 0x3f0000003030c820 */ /* 0x000fe20000400000 */
[----:B------:R-:W1:Y:S01]  /*6350*/  MUFU.EX2 R65, R65 ;  /* 0x0000004100417308 */ /* 0x000e620000000800 */
[----:B--2---:R-:W-:Y:S01]  /*6360*/  @!P2 FMUL R61, R61, R61 ;  /* 0x0000003d3d3da220 */ /* 0x004fe20000400000 */
[----:B------:R-:W-:-:S04]  /*6370*/  FSETP.NEU.AND P2, PT, R5, -INF , PT ;  /* 0xff8000000500780b */ /* 0x000fc80003f4d000 */
[----:B------:R-:W-:Y:S01]  /*6380*/  FSEL R72, R5, RZ, P2 ;  /* 0x000000ff05487208 */ /* 0x000fe20001000000 */
[----:B------:R-:W-:Y:S01]  /*6390*/  @!P5 FMUL R69, R69, 0.5 ;  /* 0x3f0000004545d820 */ /* 0x000fe20000400000 */
[----:B------:R-:W2:Y:S01]  /*63a0*/  MUFU.EX2 R48, R48 ;  /* 0x0000003000307308 */ /* 0x000ea20000000800 */
[----:B---3--:R-:W-:Y:S01]  /*63b0*/  @!P6 FMUL R44, R44, R44 ;  /* 0x0000002c2c2ce220 */ /* 0x008fe20000400000 */
[----:B------:R-:W-:Y:S01]  /*63c0*/  FSETP.GEU.AND P6, PT, R52, -126, PT ;  /* 0xc2fc00003400780b */ /* 0x000fe20003fce000 */
[C---:B------:R-:W-:Y:S01]  /*63d0*/  FMUL R76, R72.reuse, UR5 ;  /* 0x00000005484c7c20 */ /* 0x040fe20008400000 */
[----:B------:R-:W-:Y:S01]  /*63e0*/  FSETP.GEU.AND P2, PT, R73, -126, PT ;  /* 0xc2fc00004900780b */ /* 0x000fe20003f4e000 */
[----:B------:R-:W-:Y:S01]  /*63f0*/  FADD R81, -R72, R11 ;  /* 0x0000000b48517221 */ /* 0x000fe20000000100 */
[----:B------:R-:W-:Y:S01]  /*6400*/  FADD R11, R28, R53 ;  /* 0x000000351c0b7221 */ /* 0x000fe20000000000 */
[--C-:B------:R-:W-:Y:S01]  /*6410*/  FFMA R25, R26, UR5, -R76.reuse ;  /* 0x000000051a197c23 */ /* 0x100fe2000800084c */
[----:B------:R-:W3:Y:S01]  /*6420*/  MUFU.EX2 R69, R69 ;  /* 0x0000004500457308 */ /* 0x000ee20000000800 */
[----:B-1----:R-:W-:Y:S01]  /*6430*/  @!P3 FMUL R65, R65, R65 ;  /* 0x000000414141b220 */ /* 0x002fe20000400000 */
[----:B------:R-:W-:Y:S01]  /*6440*/  FSETP.GEU.AND P3, PT, R56, -126, PT ;  /* 0xc2fc00003800780b */ /* 0x000fe20003f6e000 */
[--C-:B------:R-:W-:Y:S01]  /*6450*/  FFMA R26, R27, UR5, -R76.reuse ;  /* 0x000000051b1a7c23 */ /* 0x100fe2000800084c */
[--C-:B------:R-:W-:Y:S01]  /*6460*/  FFMA R27, R30, UR5, -R76.reuse ;  /* 0x000000051e1b7c23 */ /* 0x100fe2000800084c */
[--C-:B------:R-:W-:Y:S01]  /*6470*/  FFMA R29, R34, UR5, -R76.reuse ;  /* 0x00000005221d7c23 */ /* 0x100fe2000800084c */
[--C-:B------:R-:W-:Y:S01]  /*6480*/  FFMA R31, R31, UR5, -R76.reuse ;  /* 0x000000051f1f7c23 */ /* 0x100fe2000800084c */
[----:B------:R-:W-:Y:S01]  /*6490*/  @!P6 FMUL R52, R52, 0.5 ;  /* 0x3f0000003434e820 */ /* 0x000fe20000400000 */
[--C-:B------:R-:W-:Y:S01]  /*64a0*/  FFMA R35, R35, UR5, -R76.reuse ;  /* 0x0000000523237c23 */ /* 0x100fe2000800084c */
[----:B--2---:R-:W-:Y:S01]  /*64b0*/  @!P4 FMUL R48, R48, R48 ;  /* 0x000000303030c220 */ /* 0x004fe20000400000 */
[----:B------:R-:W-:Y:S01]  /*64c0*/  FSETP.GEU.AND P4, PT, R25, -126, PT ;  /* 0xc2fc00001900780b */ /* 0x000fe20003f8e000 */
[----:B------:R-:W-:Y:S01]  /*64d0*/  @!P2 FMUL R73, R73, 0.5 ;  /* 0x3f0000004949a820 */ /* 0x000fe20000400000 */
[--C-:B------:R-:W-:Y:S01]  /*64e0*/  FFMA R39, R39, UR5, -R76.reuse ;  /* 0x0000000527277c23 */ /* 0x100fe2000800084c */
[----:B------:R-:W1:Y:S01]  /*64f0*/  MUFU.EX2 R52, R52 ;  /* 0x0000003400347308 */ /* 0x000e620000000800 */
[--C-:B------:R-:W-:Y:S01]  /*6500*/  FFMA R43, R43, UR5, -R76.reuse ;  /* 0x000000052b2b7c23 */ /* 0x100fe2000800084c */
[----:B------:R-:W-:Y:S01]  /*6510*/  @!P3 FMUL R56, R56, 0.5 ;  /* 0x3f0000003838b820 */ /* 0x000fe20000400000 */
[--C-:B------:R-:W-:Y:S01]  /*6520*/  FFMA R33, R42, UR5, -R76.reuse ;  /* 0x000000052a217c23 */ /* 0x100fe2000800084c */
[----:B---3--:R-:W-:Y:S01]  /*6530*/  @!P5 FMUL R69, R69, R69 ;  /* 0x000000454545d220 */ /* 0x008fe20000400000 */
[----:B------:R-:W-:Y:S01]  /*6540*/  FSETP.GEU.AND P5, PT, R26, -126, PT ;  /* 0xc2fc00001a00780b */ /* 0x000fe20003fae000 */
[--C-:B------:R-:W-:Y:S01]  /*6550*/  FFMA R47, R47, UR5, -R76.reuse ;  /* 0x000000052f2f7c23 */ /* 0x100fe2000800084c */
[--C-:B------:R-:W-:Y:S01]  /*6560*/  FFMA R55, R55, UR5, -R76.reuse ;  /* 0x0000000537377c23 */ /* 0x100fe2000800084c */
[----:B------:R-:W2:Y:S01]  /*6570*/  MUFU.EX2 R56, R56 ;  /* 0x0000003800387308 */ /* 0x000ea20000000800 */
[--C-:B------:R-:W-:Y:S01]  /*6580*/  FFMA R60, R58, UR5, -R76.reuse ;  /* 0x000000053a3c7c23 */ /* 0x100fe2000800084c */
[----:B------:R-:W-:Y:S01]  /*6590*/  @!P4 FMUL R25, R25, 0.5 ;  /* 0x3f0000001919c820 */ /* 0x000fe20000400000 */
[--C-:B------:R-:W-:Y:S01]  /*65a0*/  FFMA R59, R59, UR5, -R76.reuse ;  /* 0x000000053b3b7c23 */ /* 0x100fe2000800084c */
[--C-:B------:R-:W-:Y:S01]  /*65b0*/  FFMA R51, R51, UR5, -R76.reuse ;  /* 0x0000000533337c23 */ /* 0x100fe2000800084c */
[--C-:B------:R-:W-:Y:S01]  /*65c0*/  FFMA R64, R66, UR5, -R76.reuse ;  /* 0x0000000542407c23 */ /* 0x100fe2000800084c */
[--C-:B------:R-:W-:Y:S01]  /*65d0*/  FFMA R66, R70, UR5, -R76.reuse ;  /* 0x0000000546427c23 */ /* 0x100fe2000800084c */
[--C-:B------:R-:W-:Y:S01]  /*65e0*/  FFMA R62, R62, UR5, -R76.reuse ;  /* 0x000000053e3e7c23 */ /* 0x100fe2000800084c */
[----:B------:R-:W3:Y:S01]  /*65f0*/  MUFU.EX2 R73, R73 ;  /* 0x0000004900497308 */ /* 0x000ee20000000800 */
[----:B-1----:R-:W-:Y:S01]  /*6600*/  @!P6 FMUL R52, R52, R52 ;  /* 0x000000343434e220 */ /* 0x002fe20000400000 */
[----:B------:R-:W-:Y:S01]  /*6610*/  FSETP.GEU.AND P6, PT, R27, -126, PT ;  /* 0xc2fc00001b00780b */ /* 0x000fe20003fce000 */
[----:B------:R-:W-:Y:S01]  /*6620*/  @!P5 FMUL R26, R26, 0.5 ;  /* 0x3f0000001a1ad820 */ /* 0x000fe20000400000 */
[--C-:B------:R-:W-:Y:S01]  /*6630*/  FFMA R68, R74, UR5, -R76.reuse ;  /* 0x000000054a447c23 */ /* 0x100fe2000800084c */
[--C-:B------:R-:W-:Y:S01]  /*6640*/  FFMA R75, R75, UR5, -R76.reuse ;  /* 0x000000054b4b7c23 */ /* 0x100fe2000800084c */
[--C-:B------:R-:W-:Y:S01]  /*6650*/  FFMA R82, R82, UR5, -R76.reuse ;  /* 0x0000000552527c23 */ /* 0x100fe2000800084c */
[--C-:B------:R-:W-:Y:S01]  /*6660*/  FFMA R78, R78, UR5, -R76.reuse ;  /* 0x000000054e4e7c23 */ /* 0x100fe2000800084c */
[----:B------:R-:W1:Y:S01]  /*6670*/  MUFU.EX2 R25, R25 ;  /* 0x0000001900197308 */ /* 0x000e620000000800 */
[----:B--2---:R-:W-:Y:S01]  /*6680*/  @!P3 FMUL R56, R56, R56 ;  /* 0x000000383838b220 */ /* 0x004fe20000400000 */
[----:B------:R-:W-:Y:S01]  /*6690*/  FSETP.GEU.AND P3, PT, R29, -126, PT ;  /* 0xc2fc00001d00780b */ /* 0x000fe20003f6e000 */
[--C-:B------:R-:W-:Y:S01]  /*66a0*/  FFMA R80, R86, UR5, -R76.reuse ;  /* 0x0000000556507c23 */ /* 0x100fe2000800084c */
[--C-:B------:R-:W-:Y:S01]  /*66b0*/  FFMA R83, R83, UR5, -R76.reuse ;  /* 0x0000000553537c23 */ /* 0x100fe2000800084c */
[--C-:B------:R-:W-:Y:S01]  /*66c0*/  FFMA R87, R87, UR5, -R76.reuse ;  /* 0x0000000557577c23 */ /* 0x100fe2000800084c */
[----:B------:R-:W-:Y:S01]  /*66d0*/  FFMA R79, R79, UR5, -R76 ;  /* 0x000000054f4f7c23 */ /* 0x000fe2000800084c */
[----:B------:R-:W-:Y:S01]  /*66e0*/  @!P6 FMUL R27, R27, 0.5 ;  /* 0x3f0000001b1be820 */ /* 0x000fe20000400000 */
[----:B------:R2:W4:Y:S01]  /*66f0*/  MUFU.EX2 R30, R26 ;  /* 0x0000001a001e7308 */ /* 0x0005220000000800 */
[----:B---3--:R-:W-:Y:S01]  /*6700*/  @!P2 FMUL R73, R73, R73 ;  /* 0x000000494949a220 */ /* 0x008fe20000400000 */
[----:B------:R-:W-:Y:S01]  /*6710*/  FSETP.GEU.AND P2, PT, R31, -126, PT ;  /* 0xc2fc00001f00780b */ /* 0x000fe20003f4e000 */
[----:B------:R-:W-:Y:S01]  /*6720*/  FADD R72, R36, R69 ;  /* 0x0000004524487221 */ /* 0x000fe20000000000 */
[----:B------:R-:W-:Y:S01]  /*6730*/  FADD R70, R21, R44 ;  /* 0x0000002c15467221 */ /* 0x000fe20000000000 */
[----:B------:R-:W-:Y:S01]  /*6740*/  FMUL R81, R81, UR5 ;  /* 0x0000000551517c20 */ /* 0x000fe20008400000 */
[----:B------:R-:W-:Y:S01]  /*6750*/  F2FP.BF16.F32.PACK_AB R36, R37, R36 ;  /* 0x000000242524723e */ /* 0x000fe200000010ff */
[----:B------:R-:W-:Y:S01]  /*6760*/  @!P3 FMUL R29, R29, 0.5 ;  /* 0x3f0000001d1db820 */ /* 0x000fe20000400000 */
[----:B------:R-:W3:Y:S01]  /*6770*/  MUFU.EX2 R27, R27 ;  /* 0x0000001b001b7308 */ /* 0x000ee20000000800 */
[----:B--2---:R-:W-:Y:S01]  /*6780*/  FFMA R26, R38, UR5, -R76 ;  /* 0x00000005261a7c23 */ /* 0x004fe2000800084c */
[----:B-1----:R-:W-:Y:S01]  /*6790*/  @!P4 FMUL R25, R25, R25 ;  /* 0x000000191919c220 */ /* 0x002fe20000400000 */
[----:B------:R-:W-:Y:S01]  /*67a0*/  FSETP.GEU.AND P4, PT, R35, -126, PT ;  /* 0xc2fc00002300780b */ /* 0x000fe20003f8e000 */
[----:B------:R-:W-:Y:S01]  /*67b0*/  FADD R72, R11, R72 ;  /* 0x000000480b487221 */ /* 0x000fe20000000000 */
[----:B------:R-:W-:Y:S01]  /*67c0*/  FADD R11, R10, R57 ;  /* 0x000000390a0b7221 */ /* 0x000fe20000000000 */
[----:B------:R-:W-:Y:S01]  /*67d0*/  F2FP.BF16.F32.PACK_AB R28, R17, R28 ;  /* 0x0000001c111c723e */ /* 0x000fe200000010ff */
[----:B------:R-:W-:Y:S01]  /*67e0*/  @!P2 FMUL R31, R31, 0.5 ;  /* 0x3f0000001f1fa820 */ /* 0x000fe20000400000 */
[----:B------:R-:W1:Y:S01]  /*67f0*/  MUFU.EX2 R29, R29 ;  /* 0x0000001d001d7308 */ /* 0x000e620000000800 */
[----:B----4-:R-:W-:Y:S01]  /*6800*/  @!P5 FMUL R30, R30, R30 ;  /* 0x0000001e1e1ed220 */ /* 0x010fe20000400000 */
[----:B------:R-:W-:-:S02]  /*6810*/  FSETP.GEU.AND P5, PT, R26, -126, PT ;  /* 0xc2fc00001a00780b */ /* 0x000fc40003fae000 */
[----:B------:R-:W-:-:S04]  /*6820*/  F2FP.BF16.F32.PACK_AB R44, R44, R61 ;  /* 0x0000003d2c2c723e */ /* 0x000fc800000010ff */
[----:B------:R-:W-:Y:S01]  /*6830*/  @!P4 FMUL R35, R35, 0.5 ;  /* 0x3f0000002323c820 */ /* 0x000fe20000400000 */
[----:B---3--:R-:W-:Y:S01]  /*6840*/  @!P6 FMUL R27, R27, R27 ;  /* 0x0000001b1b1be220 */ /* 0x008fe20000400000 */
[----:B------:R-:W-:Y:S01]  /*6850*/  FSETP.GEU.AND P6, PT, R39, -126, PT ;  /* 0xc2fc00002700780b */ /* 0x000fe20003fce000 */
[----:B------:R-:W2:Y:S04]  /*6860*/  MUFU.EX2 R34, R31 ;  /* 0x0000001f00227308 */ /* 0x000ea80000000800 */
[----:B------:R-:W-:Y:S01]  /*6870*/  @!P5 FMUL R26, R26, 0.5 ;  /* 0x3f0000001a1ad820 */ /* 0x000fe20000400000 */
[----:B-1----:R-:W-:Y:S01]  /*6880*/  @!P3 FMUL R29, R29, R29 ;  /* 0x0000001d1d1db220 */ /* 0x002fe20000400000 */
[----:B------:R-:W-:Y:S02]  /*6890*/  FSETP.GEU.AND P3, PT, R43, -126, PT ;  /* 0xc2fc00002b00780b */ /* 0x000fe40003f6e000 */
[----:B------:R1:W3:Y:S04]  /*68a0*/  MUFU.EX2 R38, R35 ;  /* 0x0000002300267308 */ /* 0x0002e80000000800 */
[----:B------:R-:W-:-:S04]  /*68b0*/  @!P6 FMUL R39, R39, 0.5 ;  /* 0x3f0000002727e820 */ /* 0x000fc80000400000 */
[----:B------:R4:W5:Y:S01]  /*68c0*/  MUFU.EX2 R42, R39 ;  /* 0x00000027002a7308 */ /* 0x0009620000000800 */
[----:B-1----:R-:W-:Y:S01]  /*68d0*/  FFMA R35, R46, UR5, -R76 ;  /* 0x000000052e237c23 */ /* 0x002fe2000800084c */
[----:B--2---:R-:W-:Y:S01]  /*68e0*/  @!P2 FMUL R34, R34, R34 ;  /* 0x000000222222a220 */ /* 0x004fe20000400000 */
[----:B------:R-:W-:Y:S01]  /*68f0*/  FSETP.GEU.AND P2, PT, R33, -126, PT ;  /* 0xc2fc00002100780b */ /* 0x000fe20003f4e000 */
[----:B------:R-:W-:-:S04]  /*6900*/  @!P3 FMUL R43, R43, 0.5 ;  /* 0x3f0000002b2bb820 */ /* 0x000fc80000400000 */
[----:B------:R1:W2:Y:S01]  /*6910*/  MUFU.EX2 R31, R26 ;  /* 0x0000001a001f7308 */ /* 0x0002a20000000800 */
[----:B----4-:R-:W-:Y:S01]  /*6920*/  FFMA R39, R50, UR5, -R76 ;  /* 0x0000000532277c23 */ /* 0x010fe2000800084c */
[----:B---3--:R-:W-:Y:S01]  /*6930*/  @!P4 FMUL R38, R38, R38 ;  /* 0x000000262626c220 */ /* 0x008fe20000400000 */
[----:B------:R-:W-:-:S05]  /*6940*/  FSETP.GEU.AND P4, PT, R35, -126, PT ;  /* 0xc2fc00002300780b */ /* 0x000fca0003f8e000 */
[----:B------:R3:W4:Y:S01]  /*6950*/  MUFU.EX2 R46, R43 ;  /* 0x0000002b002e7308 */ /* 0x0007220000000800 */
[----:B-----5:R-:W-:Y:S01]  /*6960*/  @!P6 FMUL R42, R42, R42 ;  /* 0x0000002a2a2ae220 */ /* 0x020fe20000400000 */
[----:B------:R-:W-:Y:S01]  /*6970*/  FSETP.GEU.AND P6, PT, R39, -126, PT ;  /* 0xc2fc00002700780b */ /* 0x000fe20003fce000 */
[----:B------:R-:W-:Y:S01]  /*6980*/  @!P2 FMUL R33, R33, 0.5 ;  /* 0x3f0000002121a820 */ /* 0x000fe20000400000 */
[----:B-1----:R-:W-:Y:S01]  /*6990*/  FADD R26, R32, R61 ;  /* 0x0000003d201a7221 */ /* 0x002fe20000000000 */
[----:B------:R-:W-:-:S03]  /*69a0*/  F2FP.BF16.F32.PACK_AB R32, R21, R32 ;  /* 0x000000201520723e */ /* 0x000fc600000010ff */
[----:B------:R-:W-:Y:S01]  /*69b0*/  @!P4 FMUL R35, R35, 0.5 ;  /* 0x3f0000002323c820 */ /* 0x000fe20000400000 */
[----:B--2---:R-:W-:Y:S01]  /*69c0*/  @!P5 FMUL R31, R31, R31 ;  /* 0x0000001f1f1fd220 */ /* 0x004fe20000400000 */
[----:B------:R-:W-:Y:S01]  /*69d0*/  FSETP.GEU.AND P5, PT, R47, -126, PT ;  /* 0xc2fc00002f00780b */ /* 0x000fe20003fae000 */
[----:B---3--:R-:W-:Y:S01]  /*69e0*/  FFMA R43, R54, UR5, -R76 ;  /* 0x00000005362b7c23 */ /* 0x008fe2000800084c */
[----:B------:R-:W1:Y:S03]  /*69f0*/  MUFU.EX2 R33, R33 ;  /* 0x0000002100217308 */ /* 0x000e660000000800 */
[----:B------:R-:W-:Y:S01]  /*6a00*/  @!P6 FMUL R39, R39, 0.5 ;  /* 0x3f0000002727e820 */ /* 0x000fe20000400000 */
[----:B----4-:R-:W-:Y:S01]  /*6a10*/  @!P3 FMUL R46, R46, R46 ;  /* 0x0000002e2e2eb220 */ /* 0x010fe20000400000 */
[----:B------:R-:W-:-:S03]  /*6a20*/  FSETP.GEU.AND P3, PT, R43, -126, PT ;  /* 0xc2fc00002b00780b */ /* 0x000fc60003f6e000 */
[----:B------:R-:W2:Y:S03]  /*6a30*/  MUFU.EX2 R35, R35 ;  /* 0x0000002300237308 */ /* 0x000ea60000000800 */
[----:B------:R-:W-:-:S05]  /*6a40*/  @!P5 FMUL R47, R47, 0.5 ;  /* 0x3f0000002f2fd820 */ /* 0x000fca0000400000 */
[----:B------:R3:W4:Y:S01]  /*6a50*/  MUFU.EX2 R50, R47 ;  /* 0x0000002f00327308 */ /* 0x0007220000000800 */
[----:B-1----:R-:W-:Y:S01]  /*6a60*/  @!P2 FMUL R33, R33, R33 ;  /* 0x000000212121a220 */ /* 0x002fe20000400000 */
[----:B------:R-:W-:Y:S01]  /*6a70*/  FSETP.GEU.AND P2, PT, R51, -126, PT ;  /* 0xc2fc00003300780b */ /* 0x000fe20003f4e000 */
[----:B------:R-:W-:-:S05]  /*6a80*/  @!P3 FMUL R43, R43, 0.5 ;  /* 0x3f0000002b2bb820 */ /* 0x000fca0000400000 */
[----:B------:R-:W1:Y:S01]  /*6a90*/  MUFU.EX2 R39, R39 ;  /* 0x0000002700277308 */ /* 0x000e620000000800 */
[----:B--2---:R-:W-:Y:S01]  /*6aa0*/  @!P4 FMUL R35, R35, R35 ;  /* 0x000000232323c220 */ /* 0x004fe20000400000 */
[----:B------:R-:W-:Y:S01]  /*6ab0*/  FSETP.GEU.AND P4, PT, R55, -126, PT ;  /* 0xc2fc00003700780b */ /* 0x000fe20003f8e000 */
[----:B---3--:R-:W-:Y:S01]  /*6ac0*/  FFMA R47, R63, UR5, -R76 ;  /* 0x000000053f2f7c23 */ /* 0x008fe2000800084c */
[----:B------:R-:W-:Y:S01]  /*6ad0*/  FADD R63, R9, R26 ;  /* 0x0000001a093f7221 */ /* 0x000fe20000000000 */
[----:B------:R-:W-:Y:S01]  /*6ae0*/  FADD R9, R13, R18 ;  /* 0x000000120d097221 */ /* 0x000fe20000000000 */
[----:B------:R-:W-:Y:S01]  /*6af0*/  FADD R26, R17, R22 ;  /* 0x00000016111a7221 */ /* 0x000fe20000000000 */
[----:B------:R-:W-:Y:S01]  /*6b00*/  @!P2 FMUL R51, R51, 0.5 ;  /* 0x3f0000003333a820 */ /* 0x000fe20000400000 */
[----:B------:R-:W2:Y:S01]  /*6b10*/  MUFU.EX2 R43, R43 ;  /* 0x0000002b002b7308 */ /* 0x000ea20000000800 */
[----:B----4-:R-:W-:Y:S01]  /*6b20*/  @!P5 FMUL R50, R50, R50 ;  /* 0x000000323232d220 */ /* 0x010fe20000400000 */
[----:B------:R-:W-:Y:S01]  /*6b30*/  FSETP.GEU.AND P5, PT, R60, -126, PT ;  /* 0xc2fc00003c00780b */ /* 0x000fe20003fae000 */
[----:B------:R-:W-:-:S04]  /*6b40*/  FADD R63, R63, R72 ;  /* 0x000000483f3f7221 */ /* 0x000fc80000000000 */
[----:B------:R-:W-:Y:S01]  /*6b50*/  @!P4 FMUL R55, R55, 0.5 ;  /* 0x3f0000003737c820 */ /* 0x000fe20000400000 */
[----:B------:R3:W4:Y:S01]  /*6b60*/  MUFU.EX2 R54, R51 ;  /* 0x0000003300367308 */ /* 0x0007220000000800 */
[----:B-1----:R-:W-:Y:S01]  /*6b70*/  @!P6 FMUL R39, R39, R39 ;  /* 0x000000272727e220 */ /* 0x002fe20000400000 */
[----:B------:R-:W-:-:S05]  /*6b80*/  FSETP.GEU.AND P6, PT, R59, -126, PT ;  /* 0xc2fc00003b00780b */ /* 0x000fca0003fce000 */
[----:B------:R-:W-:Y:S01]  /*6b90*/  @!P5 FMUL R60, R60, 0.5 ;  /* 0x3f0000003c3cd820 */ /* 0x000fe20000400000 */
[----:B------:R1:W5:Y:S01]  /*6ba0*/  MUFU.EX2 R58, R55 ;  /* 0x00000037003a7308 */ /* 0x0003620000000800 */
        /* <DEDUP_REMOVED lines=10> */
[----:B-1----:R-:W-:Y:S01]  /*6c50*/  FFMA R55, R71, UR5, -R76 ;  /* 0x0000000547377c23 */ /* 0x002fe2000800084c */
[----:B------:R-:W-:Y:S01]  /*6c60*/  FADD R76, R11, R70 ;  /* 0x000000460b4c7221 */ /* 0x000fe20000000000 */
[----:B------:R-:W-:Y:S01]  /*6c70*/  FADD R70, R41, R56 ;  /* 0x0000003829467221 */ /* 0x000fe20000000000 */
[----:B------:R-:W-:Y:S01]  /*6c80*/  FADD R11, R19, R40 ;  /* 0x00000028130b7221 */ /* 0x000fe20000000000 */
[----:B------:R-:W-:Y:S01]  /*6c90*/  @!P3 FMUL R47, R47, 0.5 ;  /* 0x3f0000002f2fb820 */ /* 0x000fe20000400000 */
[----:B------:R1:W3:Y:S01]  /*6ca0*/  MUFU.EX2 R77, R59 ;  /* 0x0000003b004d7308 */ /* 0x0002e20000000800 */
[----:B-----5:R-:W-:Y:S01]  /*6cb0*/  @!P4 FMUL R58, R58, R58 ;  /* 0x0000003a3a3ac220 */ /* 0x020fe20000400000 */
[----:B------:R-:W-:Y:S01]  /*6cc0*/  FSETP.GEU.AND P4, PT, R64, -126, PT ;  /* 0xc2fc00004000780b */ /* 0x000fe20003f8e000 */
[----:B------:R-:W-:-:S04]  /*6cd0*/  FADD R11, R11, R70 ;  /* 0x000000460b0b7221 */ /* 0x000fc80000000000 */
[----:B------:R-:W-:Y:S01]  /*6ce0*/  @!P2 FMUL R62, R62, 0.5 ;  /* 0x3f0000003e3ea820 */ /* 0x000fe20000400000 */
[----:B------:R-:W4:Y:S01]  /*6cf0*/  MUFU.EX2 R47, R47 ;  /* 0x0000002f002f7308 */ /* 0x000f220000000800 */
[----:B--2---:R-:W-:Y:S01]  /*6d00*/  @!P5 FMUL R60, R60, R60 ;  /* 0x0000003c3c3cd220 */ /* 0x004fe20000400000 */
[----:B------:R-:W-:Y:S01]  /*6d10*/  FSETP.GEU.AND P5, PT, R51, -126, PT ;  /* 0xc2fc00003300780b */ /* 0x000fe20003fae000 */
[----:B-1----:R-:W-:Y:S01]  /*6d20*/  FADD R59, R37, R52 ;  /* 0x00000034253b7221 */ /* 0x002fe20000000000 */
[----:B------:R-:W-:-:S03]  /*6d30*/  F2FP.BF16.F32.PACK_AB R37, R54, R39 ;  /* 0x000000273625723e */ /* 0x000fc600000010ff */
[----:B------:R-:W-:Y:S01]  /*6d40*/  @!P4 FMUL R64, R64, 0.5 ;  /* 0x3f0000004040c820 */ /* 0x000fe20000400000 */
[----:B------:R-:W1:Y:S01]  /*6d50*/  MUFU.EX2 R62, R62 ;  /* 0x0000003e003e7308 */ /* 0x000e620000000800 */
[----:B---3--:R-:W-:Y:S01]  /*6d60*/  @!P6 FMUL R77, R77, R77 ;  /* 0x0000004d4d4de220 */ /* 0x008fe20000400000 */
[----:B------:R-:W-:Y:S01]  /*6d70*/  FSETP.GEU.AND P6, PT, R66, -126, PT ;  /* 0xc2fc00004200780b */ /* 0x000fe20003fce000 */
[----:B------:R-:W-:Y:S01]  /*6d80*/  FADD R74, R26, R59 ;  /* 0x0000003b1a4a7221 */ /* 0x000fe20000000000 */
[----:B------:R-:W-:-:S03]  /*6d90*/  FADD R26, R12, R65 ;  /* 0x000000410c1a7221 */ /* 0x000fc60000000000 */
[----:B------:R-:W-:Y:S01]  /*6da0*/  @!P5 FMUL R51, R51, 0.5 ;  /* 0x3f0000003333d820 */ /* 0x000fe20000400000 */
[----:B------:R-:W2:Y:S01]  /*6db0*/  MUFU.EX2 R64, R64 ;  /* 0x0000004000407308 */ /* 0x000ea20000000800 */
[----:B----4-:R-:W-:Y:S01]  /*6dc0*/  @!P3 FMUL R47, R47, R47 ;  /* 0x0000002f2f2fb220 */ /* 0x010fe20000400000 */
[----:B------:R-:W-:Y:S01]  /*6dd0*/  FSETP.GEU.AND P3, PT, R68, -126, PT ;  /* 0xc2fc00004400780b */ /* 0x000fe20003f6e000 */
[----:B------:R-:W-:Y:S01]  /*6de0*/  FADD R59, R9, R26 ;  /* 0x0000001a093b7221 */ /* 0x000fe20000000000 */
[----:B------:R-:W-:Y:S01]  /*6df0*/  FADD R9, R15, R20 ;  /* 0x000000140f097221 */ /* 0x000fe20000000000 */
[----:B------:R-:W-:Y:S01]  /*6e00*/  FADD R26, R23, R48 ;  /* 0x00000030171a7221 */ /* 0x000fe20000000000 */
[----:B------:R-:W-:Y:S01]  /*6e10*/  FADD R67, R67, R74 ;  /* 0x0000004a43437221 */ /* 0x000fe20000000000 */
[----:B------:R-:W-:Y:S01]  /*6e20*/  @!P6 FMUL R66, R66, 0.5 ;  /* 0x3f0000004242e820 */ /* 0x000fe20000400000 */
[----:B------:R-:W3:Y:S01]  /*6e30*/  MUFU.EX2 R51, R51 ;  /* 0x0000003300337308 */ /* 0x000ee20000000800 */
[----:B-1----:R-:W-:Y:S01]  /*6e40*/  @!P2 FMUL R62, R62, R62 ;  /* 0x0000003e3e3ea220 */ /* 0x002fe20000400000 */
[----:B------:R-:W-:Y:S01]  /*6e50*/  FSETP.GEU.AND P2, PT, R55, -126, PT ;  /* 0xc2fc00003700780b */ /* 0x000fe20003f4e000 */
[----:B------:R-:W-:Y:S01]  /*6e60*/  FADD R26, R9, R26 ;  /* 0x0000001a091a7221 */ /* 0x000fe20000000000 */
[----:B------:R-:W-:Y:S01]  /*6e70*/  FADD R9, R25, R60 ;  /* 0x0000003c19097221 */ /* 0x000fe20000000000 */
[----:B------:R-:W-:Y:S01]  /*6e80*/  FADD R76, R59, R76 ;  /* 0x0000004c3b4c7221 */ /* 0x000fe20000000000 */
[----:B------:R-:W-:Y:S01]  /*6e90*/  F2FP.BF16.F32.PACK_AB R25, R30, R25 ;  /* 0x000000191e19723e */ /* 0x000fe200000010ff */
[----:B------:R-:W-:Y:S01]  /*6ea0*/  @!P3 FMUL R68, R68, 0.5 ;  /* 0x3f0000004444b820 */ /* 0x000fe20000400000 */
[----:B------:R-:W1:Y:S01]  /*6eb0*/  MUFU.EX2 R66, R66 ;  /* 0x0000004200427308 */ /* 0x000e620000000800 */
[----:B--2---:R-:W-:Y:S01]  /*6ec0*/  @!P4 FMUL R64, R64, R64 ;  /* 0x000000404040c220 */ /* 0x004fe20000400000 */
[----:B------:R-:W-:Y:S01]  /*6ed0*/  FSETP.GEU.AND P4, PT, R75, -126, PT ;  /* 0xc2fc00004b00780b */ /* 0x000fe20003f8e000 */
[----:B------:R-:W-:Y:S01]  /*6ee0*/  FADD R26, R26, R11 ;  /* 0x0000000b1a1a7221 */ /* 0x000fe20000000000 */
[----:B------:R-:W-:Y:S01]  /*6ef0*/  FADD R63, R63, R76 ;  /* 0x0000004c3f3f7221 */ /* 0x000fe20000000000 */
[----:B------:R-:W-:-:S02]  /*6f00*/  SHF.L.U32 R11, R7, 0x1f, RZ ;  /* 0x0000001f070b7819 */ /* 0x000fc400000006ff */
[----:B------:R-:W-:Y:S01]  /*6f10*/  @!P2 FMUL R55, R55, 0.5 ;  /* 0x3f0000003737a820 */ /* 0x000fe20000400000 */
[----:B------:R-:W2:Y:S01]  /*6f20*/  MUFU.EX2 R68, R68 ;  /* 0x0000004400447308 */ /* 0x000ea20000000800 */
[----:B---3--:R-:W-:Y:S01]  /*6f30*/  @!P5 FMUL R51, R51, R51 ;  /* 0x000000333333d220 */ /* 0x008fe20000400000 */
[----:B------:R-:W-:Y:S01]  /*6f40*/  FSETP.GEU.AND P5, PT, R78, -126, PT ;  /* 0xc2fc00004e00780b */ /* 0x000fe20003fae000 */
[----:B------:R-:W-:Y:S01]  /*6f50*/  FADD R26, R67, R26 ;  /* 0x0000001a431a7221 */ /* 0x000fe20000000000 */
[----:B------:R-:W-:-:S03]  /*6f60*/  F2FP.BF16.F32.PACK_AB R76, R18, R45 ;  /* 0x0000002d124c723e */ /* 0x000fc600000010ff */
[----:B------:R-:W-:Y:S01]  /*6f70*/  @!P4 FMUL R75, R75, 0.5 ;  /* 0x3f0000004b4bc820 */ /* 0x000fe20000400000 */
[----:B------:R-:W3:Y:S01]  /*6f80*/  MUFU.EX2 R55, R55 ;  /* 0x0000003700377308 */ /* 0x000ee20000000800 */
[----:B-1----:R-:W-:Y:S01]  /*6f90*/  @!P6 FMUL R66, R66, R66 ;  /* 0x000000424242e220 */ /* 0x002fe20000400000 */
[----:B------:R-:W-:Y:S01]  /*6fa0*/  FSETP.GEU.AND P6, PT, R82, -126, PT ;  /* 0xc2fc00005200780b */ /* 0x000fe20003fce000 */
[----:B------:R-:W-:-:S04]  /*6fb0*/  FADD R26, R63, R26 ;  /* 0x0000001a3f1a7221 */ /* 0x000fc80000000000 */
[----:B------:R-:W-:Y:S01]  /*6fc0*/  @!P5 FMUL R78, R78, 0.5 ;  /* 0x3f0000004e4ed820 */ /* 0x000fe20000400000 */
[----:B------:R-:W1:Y:S01]  /*6fd0*/  MUFU.EX2 R75, R75 ;  /* 0x0000004b004b7308 */ /* 0x000e620000000800 */
[----:B--2---:R-:W-:Y:S01]  /*6fe0*/  @!P3 FMUL R68, R68, R68 ;  /* 0x000000444444b220 */ /* 0x004fe20000400000 */
[----:B------:R-:W-:-:S05]  /*6ff0*/  FSETP.GEU.AND P3, PT, R83, -126, PT ;  /* 0xc2fc00005300780b */ /* 0x000fca0003f6e000 */
[----:B------:R-:W-:Y:S01]  /*7000*/  @!P6 FMUL R82, R82, 0.5 ;  /* 0x3f0000005252e820 */ /* 0x000fe20000400000 */
[----:B------:R2:W4:Y:S01]  /*7010*/  MUFU.EX2 R84, R78 ;  /* 0x0000004e00547308 */ /* 0x0005220000000800 */
[----:B---3--:R-:W-:Y:S01]  /*7020*/  @!P2 FMUL R55, R55, R55 ;  /* 0x000000373737a220 */ /* 0x008fe20000400000 */
[----:B------:R-:W-:-:S05]  /*7030*/  FSETP.GEU.AND P2, PT, R81, -126, PT ;  /* 0xc2fc00005100780b */ /* 0x000fca0003f4e000 */
[----:B------:R-:W-:Y:S01]  /*7040*/  @!P3 FMUL R83, R83, 0.5 ;  /* 0x3f0000005353b820 */ /* 0x000fe20000400000 */
[----:B------:R3:W5:Y:S01]  /*7050*/  MUFU.EX2 R86, R82 ;  /* 0x0000005200567308 */ /* 0x0007620000000800 */
[----:B-1----:R-:W-:Y:S01]  /*7060*/  @!P4 FMUL R75, R75, R75 ;  /* 0x0000004b4b4bc220 */ /* 0x002fe20000400000 */
[----:B------:R-:W-:Y:S01]  /*7070*/  FSETP.GEU.AND P4, PT, R79, -126, PT ;  /* 0xc2fc00004f00780b */ /* 0x000fe20003f8e000 */
[----:B--2---:R-:W-:Y:S01]  /*7080*/  FADD R78, R30, R77 ;  /* 0x0000004d1e4e7221 */ /* 0x004fe20000000000 */
[----:B------:R-:W-:Y:S02]  /*7090*/  F2FP.BF16.F32.PACK_AB R30, R19, R10 ;  /* 0x0000000a131e723e */ /* 0x000fe400000010ff */
[----:B------:R-:W-:Y:S01]  /*70a0*/  F2FP.BF16.F32.PACK_AB R77, R77, R60 ;  /* 0x0000003c4d4d723e */ /* 0x000fe200000010ff */
[----:B------:R-:W-:Y:S01]  /*70b0*/  @!P2 FMUL R81, R81, 0.5 ;  /* 0x3f0000005151a820 */ /* 0x000fe20000400000 */
[----:B------:R1:W2:Y:S01]  /*70c0*/  MUFU.EX2 R85, R83 ;  /* 0x0000005300557308 */ /* 0x0002a20000000800 */
[----:B----4-:R-:W-:Y:S01]  /*70d0*/  @!P5 FMUL R84, R84, R84 ;  /* 0x000000545454d220 */ /* 0x010fe20000400000 */
[----:B------:R-:W-:Y:S01]  /*70e0*/  FSETP.GEU.AND P5, PT, R80, -126, PT ;  /* 0xc2fc00005000780b */ /* 0x000fe20003fae000 */
[----:B---3--:R-:W-:Y:S01]  /*70f0*/  FADD R82, R33, R68 ;  /* 0x0000004421527221 */ /* 0x008fe20000000000 */
[----:B------:R-:W-:-:S02]  /*7100*/  F2FP.BF16.F32.PACK_AB R33, R46, R33 ;  /* 0x000000212e21723e */ /* 0x000fc400000010ff */
[----:B------:R-:W-:Y:S01]  /*7110*/  F2FP.BF16.F32.PACK_AB R45, R75, R68 ;  /* 0x000000444b2d723e */ /* 0x000fe200000010ff */
[----:B------:R-:W-:Y:S01]  /*7120*/  @!P4 FMUL R79, R79, 0.5 ;  /* 0x3f0000004f4fc820 */ /* 0x000fe20000400000 */
[----:B------:R-:W-:Y:S01]  /*7130*/  FADD R146, R9, R82 ;  /* 0x0000005209927221 */ /* 0x000fe20000000000 */
[----:B-----5:R-:W-:Y:S01]  /*7140*/  @!P6 FMUL R86, R86, R86 ;  /* 0x000000565656e220 */ /* 0x020fe20000400000 */
[----:B------:R-:W-:Y:S01]  /*7150*/  FSETP.GEU.AND P6, PT, R87, -126, PT ;  /* 0xc2fc00005700780b */ /* 0x000fe20003fce000 */
[----:B------:R3:W4:Y:S01]  /*7160*/  MUFU.EX2 R71, R79 ;  /* 0x0000004f00477308 */ /* 0x0007220000000800 */
[----:B-1----:R-:W-:Y:S01]  /*7170*/  FADD R83, R46, R75 ;  /* 0x0000004b2e537221 */ /* 0x002fe20000000000 */
[----:B------:R-:W-:Y:S01]  /*7180*/  FADD R144, R39, R86 ;  /* 0x0000005627907221 */ /* 0x000fe20000000000 */
[----:B------:R-:W-:Y:S01]  /*7190*/  FADD R9, R27, R62 ;  /* 0x0000003e1b097221 */ /* 0x000fe20000000000 */
[----:B------:R-:W-:Y:S01]  /*71a0*/  @!P5 FMUL R80, R80, 0.5 ;  /* 0x3f0000005050d820 */ /* 0x000fe20000400000 */
[----:B------:R-:W-:Y:S01]  /*71b0*/  F2FP.BF16.F32.PACK_AB R27, R34, R27 ;  /* 0x0000001b221b723e */ /* 0x000fe200000010ff */
[----:B--2---:R-:W-:Y:S01]  /*71c0*/  @!P3 FMUL R85, R85, R85 ;  /* 0x000000555555b220 */ /* 0x004fe20000400000 */
[----:B------:R-:W-:Y:S01]  /*71d0*/  FSETP.GEU.AND P3, PT, R14, -126, PT ;  /* 0xc2fc00000e00780b */ /* 0x000fe20003f6e000 */
[----:B------:R1:W2:Y:S01]  /*71e0*/  MUFU.EX2 R70, R80 ;  /* 0x0000005000467308 */ /* 0x0002a20000000800 */
[----:B---3--:R-:W-:Y:S01]  /*71f0*/  FADD R79, R29, R64 ;  /* 0x000000401d4f7221 */ /* 0x008fe20000000000 */
[----:B------:R-:W-:-:S02]  /*7200*/  F2FP.BF16.F32.PACK_AB R29, R38, R29 ;  /* 0x0000001d261d723e */ /* 0x000fc400000010ff */
[----:B------:R-:W-:Y:S01]  /*7210*/  @!P6 FMUL R87, R87, 0.5 ;  /* 0x3f0000005757e820 */ /* 0x000fe20000400000 */
[----:B------:R-:W-:Y:S01]  /*7220*/  FADD R149, R79, R144 ;  /* 0x000000904f957221 */ /* 0x000fe20000000000 */
[----:B------:R-:W-:Y:S01]  /*7230*/  FADD R144, R78, R83 ;  /* 0x000000534e907221 */ /* 0x000fe20000000000 */
[----:B------:R-:W-:Y:S01]  /*7240*/  FADD R78, R38, R51 ;  /* 0x00000033264e7221 */ /* 0x000fe20000000000 */
[----:B------:R-:W-:Y:S01]  /*7250*/  FADD R79, R54, R85 ;  /* 0x00000055364f7221 */ /* 0x000fe20000000000 */
[----:B-1----:R-:W-:Y:S01]  /*7260*/  FADD R80, R35, R84 ;  /* 0x0000005423507221 */ /* 0x002fe20000000000 */
[----:B------:R-:W1:Y:S01]  /*7270*/  MUFU.EX2 R87, R87 ;  /* 0x0000005700577308 */ /* 0x000e620000000800 */
[----:B----4-:R-:W-:Y:S01]  /*7280*/  @!P4 FMUL R71, R71, R71 ;  /* 0x000000474747c220 */ /* 0x010fe20000400000 */
[----:B------:R-:W-:Y:S01]  /*7290*/  @!P3 FMUL R14, R14, 0.5 ;  /* 0x3f0000000e0eb820 */ /* 0x000fe20000400000 */
[----:B------:R-:W-:Y:S01]  /*72a0*/  FADD R147, R9, R80 ;  /* 0x0000005009937221 */ /* 0x000fe20000000000 */
[----:B------:R-:W-:Y:S01]  /*72b0*/  FADD R151, R78, R79 ;  /* 0x0000004f4e977221 */ /* 0x000fe20000000000 */
[----:B------:R-:W-:Y:S01]  /*72c0*/  FADD R79, R31, R66 ;  /* 0x000000421f4f7221 */ /* 0x000fe20000000000 */
[----:B------:R-:W-:Y:S01]  /*72d0*/  FADD R78, R34, R47 ;  /* 0x0000002f224e7221 */ /* 0x000fe20000000000 */
[----:B--2---:R-:W-:Y:S01]  /*72e0*/  @!P5 FMUL R70, R70, R70 ;  /* 0x000000464646d220 */ /* 0x004fe20000400000 */
[----:B------:R-:W2:Y:S01]  /*72f0*/  MUFU.EX2 R9, R14 ;  /* 0x0000000e00097308 */ /* 0x000ea20000000800 */
[----:B------:R-:W-:Y:S01]  /*7300*/  FADD R83, R50, R71 ;  /* 0x0000004732537221 */ /* 0x000fe20000000000 */
[----:B------:R-:W-:Y:S01]  /*7310*/  FADD R80, R42, R55 ;  /* 0x000000372a507221 */ /* 0x000fe20000000000 */
[----:B------:R-:W-:Y:S01]  /*7320*/  FADD R82, R43, R70 ;  /* 0x000000462b527221 */ /* 0x000fe20000000000 */
[----:B------:R-:W-:Y:S01]  /*7330*/  FADD R146, R146, R149 ;  /* 0x0000009592927221 */ /* 0x000fe20000000000 */
[----:B------:R-:W-:Y:S01]  /*7340*/  FADD R78, R78, R83 ;  /* 0x000000534e4e7221 */ /* 0x000fe20000000000 */
[----:B------:R-:W-:Y:S01]  /*7350*/  FADD R144, R144, R151 ;  /* 0x0000009790907221 */ /* 0x000fe20000000000 */
[----:B------:R-:W-:Y:S01]  /*7360*/  FADD R82, R79, R82 ;  /* 0x000000524f527221 */ /* 0x000fe20000000000 */
[----:B------:R-:W3:Y:S01]  /*7370*/  MUFU.EX2 R81, R81 ;  /* 0x0000005100517308 */ /* 0x000ee20000000800 */
[----:B-1----:R-:W-:Y:S01]  /*7380*/  @!P6 FMUL R87, R87, R87 ;  /* 0x000000575757e220 */ /* 0x002fe20000400000 */
[----:B------:R-:W-:Y:S01]  /*7390*/  F2FP.BF16.F32.PACK_AB R79, R47, R62 ;  /* 0x0000003e2f4f723e */ /* 0x000fe200000010ff */
[----:B------:R-:W-:Y:S01]  /*73a0*/  FADD R147, R147, R82 ;  /* 0x0000005293937221 */ /* 0x000fe20000000000 */
[----:B------:R-:W-:Y:S01]  /*73b0*/  F2FP.BF16.F32.PACK_AB R47, R71, R84 ;  /* 0x00000054472f723e */ /* 0x000fe200000010ff */
[----:B------:R-:W-:Y:S01]  /*73c0*/  FADD R145, R58, R87 ;  /* 0x000000573a917221 */ /* 0x000fe20000000000 */
[----:B------:R-:W-:Y:S01]  /*73d0*/  F2FP.BF16.F32.PACK_AB R85, R85, R86 ;  /* 0x000000565555723e */ /* 0x000fe200000010ff */
[----:B------:R-:W-:Y:S01]  /*73e0*/  FADD R146, R146, R147 ;  /* 0x0000009392927221 */ /* 0x000fe20000000000 */
[----:B------:R-:W-:Y:S01]  /*73f0*/  F2FP.BF16.F32.PACK_AB R31, R42, R31 ;  /* 0x0000001f2a1f723e */ /* 0x000fe200000010ff */
[----:B------:R-:W-:Y:S01]  /*7400*/  FADD R145, R80, R145 ;  /* 0x0000009150917221 */ /* 0x000fe20000000000 */
[----:B--2---:R-:W-:Y:S01]  /*7410*/  @!P3 FMUL R9, R9, R9 ;  /* 0x000000090909b220 */ /* 0x004fe20000400000 */
[----:B------:R-:W-:-:S02]  /*7420*/  F2FP.BF16.F32.PACK_AB R34, R23, R12 ;  /* 0x0000000c1722723e */ /* 0x000fc400000010ff */
[----:B------:R-:W-:Y:S01]  /*7430*/  FADD R145, R78, R145 ;  /* 0x000000914e917221 */ /* 0x000fe20000000000 */
[----:B------:R-:W-:Y:S01]  /*7440*/  FFMA R0, R9, R0, R26 ;  /* 0x0000000009007223 */ /* 0x000fe2000000001a */
[-C--:B------:R-:W-:Y:S01]  /*7450*/  FMUL R136, R136, R9.reuse ;  /* 0x0000000988887220 */ /* 0x080fe20000400000 */
[----:B------:R-:W-:Y:S01]  /*7460*/  FMUL R137, R137, R9 ;  /* 0x0000000989897220 */ /* 0x000fe20000400000 */
[----:B------:R-:W-:Y:S01]  /*7470*/  FADD R145, R144, R145 ;  /* 0x0000009190917221 */ /* 0x000fe20000000000 */
[----:B---3--:R-:W-:Y:S01]  /*7480*/  @!P2 FMUL R81, R81, R81 ;  /* 0x000000515151a220 */ /* 0x008fe20000400000 */
[----:B------:R1:W2:Y:S01]  /*7490*/  SYNCS.PHASECHK.TRANS64.TRYWAIT P2, [UR6+0x2a000], R11 ;  /* 0x02a0000bff0075a7 */ /* 0x0002a20008040146 */
[----:B------:R-:W-:Y:S01]  /*74a0*/  FMUL R140, R140, R9 ;  /* 0x000000098c8c7220 */ /* 0x000fe20000400000 */
[----:B------:R-:W-:Y:S01]  /*74b0*/  FADD R146, R146, R145 ;  /* 0x0000009192927221 */ /* 0x000fe20000000000 */
[-C--:B------:R-:W-:Y:S01]  /*74c0*/  FMUL R138, R138, R81.reuse ;  /* 0x000000518a8a7220 */ /* 0x080fe20000400000 */
[-C--:B------:R-:W-:Y:S01]  /*74d0*/  FMUL R139, R139, R81.reuse ;  /* 0x000000518b8b7220 */ /* 0x080fe20000400000 */
[-C--:B------:R-:W-:Y:S01]  /*74e0*/  FMUL R142, R142, R81.reuse ;  /* 0x000000518e8e7220 */ /* 0x080fe20000400000 */
[----:B------:R-:W-:Y:S01]  /*74f0*/  FFMA R2, R81, R2, R146 ;  /* 0x0000000251027223 */ /* 0x000fe20000000092 */
[-C--:B------:R-:W-:Y:S01]  /*7500*/  FMUL R143, R143, R81.reuse ;  /* 0x000000518f8f7220 */ /* 0x080fe20000400000 */
        /* <DEDUP_REMOVED lines=23> */
[----:B------:R-:W-:Y:S01]  /*7680*/  FMUL R95, R95, R81 ;  /* 0x000000515f5f7220 */ /* 0x000fe20000400000 */
        /* <DEDUP_REMOVED lines=36> */
[----:B------:R-:W-:Y:S01]  /*78d0*/  F2FP.BF16.F32.PACK_AB R86, R56, R73 ;  /* 0x000000493856723e */ /* 0x000fe200000010ff */
[----:B-12---:R-:W-:Y:S06]  /*78e0*/  @!P0 BRA `(.L_x_27) ;  /* 0x0000000000048947 */ /* 0x006fec0003800000 */
[----:B------:R-:W-:Y:S01]  /*78f0*/  BPT.TRAP 0x1 ;  /* 0x000000040000795c */ /* 0x000fe20000300000 */
.L_x_27:
[----:B------:R-:W-:Y:S05]  /*7900*/  @P2 BRA `(.L_x_28) ;  /* 0x0000000000082947 */ /* 0x000fea0003800000 */
[----:B------:R-:W1:Y:S02]  /*7910*/  SYNCS.PHASECHK.TRANS64.TRYWAIT P2, [UR6+0x2a000], R11 ;  /* 0x02a0000bff0075a7 */ /* 0x000e640008040146 */
[----:B-1----:R-:W-:Y:S05]  /*7920*/  @!P2 BRA `(.L_x_29) ;  /* 0x0000009400a0a947 */ /* 0x002fea0003800000 */
.L_x_28:
[----:B------:R-:W-:Y:S01]  /*7930*/  UIMAD UR6, UR4, 0x700, UR39 ;  /* 0x00000700040678a4 */ /* 0x000fe2000f8e0227 */
[----:B------:R-:W-:Y:S01]  /*7940*/  WARPGROUP.ARRIVE ;  /* 0x00000000000079c5 */ /* 0x000fe20000000000 */
[----:B------:R-:W-:Y:S01]  /*7950*/  UMOV UR7, 0xc0000010 ;  /* 0xc000001000077882 */ /* 0x000fe20000000000 */
[----:B------:R-:W-:Y:S01]  /*7960*/  UMOV UR11, 0xc0000010 ;  /* 0xc0000010000b7882 */ /* 0x000fe20000000000 */
[----:B------:R-:W-:Y:S01]  /*7970*/  UIADD3 UR10, UR6, 0x100, URZ ;  /* 0x00000100060a7890 */ /* 0x000fe2000fffe03f */
[----:B------:R-:W-:Y:S01]  /*7980*/  F2FP.BF16.F32.PACK_AB R87, R87, R70 ;  /* 0x000000465757723e */ /* 0x000fe200000010ff */
[----:B------:R-:W-:Y:S01]  /*7990*/  UIADD3 UR14, UR6, 0x200, URZ ;  /* 0x00000200060e7890 */ /* 0x000fe2000fffe03f */
[----:B------:R-:W-:Y:S02]  /*79a0*/  UMOV UR15, 0xc0000010 ;  /* 0xc0000010000f7882 */ /* 0x000fe40000000000 */
[----:B------:R-:W-:Y:S01]  /*79b0*/  HGMMA.64x16x16.F32.BF16 R136, R24, gdesc[UR4].tnspB, R136, gsb0 ;  /* 0x4020000418887df0 */ /* 0x000fe20008001888 */
[----:B------:R-:W-:Y:S01]  /*79c0*/  UIADD3 UR18, UR6, 0x300, URZ ;  /* 0x0000030006127890 */ /* 0x000fe2000fffe03f */
[----:B------:R-:W-:Y:S01]  /*79d0*/  UMOV UR19, 0xc0000010 ;  /* 0xc000001000137882 */ /* 0x000fe20000000000 */
[----:B------:R-:W-:Y:S01]  /*79e0*/  UIADD3 UR22, UR6, 0x400, URZ ;  /* 0x0000040006167890 */ /* 0x000fe2000fffe03f */
[----:B------:R-:W-:Y:S01]  /*79f0*/  UMOV UR23, 0xc0000010 ;  /* 0xc000001000177882 */ /* 0x000fe20000000000 */
[----:B------:R-:W-:Y:S01]  /*7a00*/  UMOV UR7, 0xc0000010 ;  /* 0xc000001000077882 */ /* 0x000fe20000000000 */
[----:B------:R-:W-:-:S02]  /*7a10*/  WARPGROUP.DEPBAR.LE gsb0, 0x0 ;  /* 0x00008000000079c5 */ /* 0x000fc40000010000 */
        /* <DEDUP_REMOVED lines=249> */
[----:B------:R-:W-:Y:S01]  /*89b0*/  UIADD3 UR6, UR6, 0x6e0, URZ ;  /* 0x000006e006067890 */ /* 0x000fe2000fffe03f */
        /* <DEDUP_REMOVED lines=18> */
.L_x_30:
[----:B------:R-:W-:-:S04]  /*8ae0*/  ULEA UR6, UR43, UR36, 0x3 ;  /* 0x000000242b067291 */ /* 0x000fc8000f8e183f */
[----:B------:R-:W-:-:S04]  /*8af0*/  UIADD3 UR6, UR6, 0x2a028, URZ ;  /* 0x0002a02806067890 */ /* 0x000fc8000fffe03f */
[----:B------:R-:W-:-:S09]  /*8b00*/  UPRMT UR6, URZ, 0x654, UR6 ;  /* 0x000006543f067896 */ /* 0x000fd20008000006 */
[----:B------:R-:W-:Y:S01]  /*8b10*/  SYNCS.ARRIVE.TRANS64.RED.A1T0 RZ, [UR6], RZ ;  /* 0x000000ffffff79a7 */ /* 0x000fe20008100406 */
[----:B------:R-:W-:Y:S05]  /*8b20*/  @P1 BRA `(.L_x_31) ;  /* 0x0000000000041947 */ /* 0x000fea0003800000 */
[----:B------:R-:W-:Y:S01]  /*8b30*/  BPT.TRAP 0x1 ;  /* 0x000000040000795c */ /* 0x000fe20000300000 */
.L_x_31:
[----:B------:R-:W-:-:S04]  /*8b40*/  UIADD3 UR43, UR43, 0x1, URZ ;  /* 0x000000012b2b7890 */ /* 0x000fc8000fffe03f */
[----:B------:R-:W-:-:S04]  /*8b50*/  UISETP.NE.AND UP0, UPT, UR43, 0x5, UPT ;  /* 0x000000052b00788c */ /* 0x000fc8000bf05270 */
[----:B------:R-:W-:Y:S01]  /*8b60*/  USEL UR43, UR43, URZ, UP0 ;  /* 0x0000003f2b2b7287 */ /* 0x000fe20008000000 */
[----:B------:R-:W-:Y:S11]  /*8b70*/  @!P0 BRA `(.L_x_32) ;  /* 0x0000000000048947 */ /* 0x000ff60003800000 */
[----:B------:R-:W-:Y:S01]  /*8b80*/  BPT.TRAP 0x1 ;  /* 0x000000040000795c */ /* 0x000fe20000300000 */
.L_x_32:
[----:B------:R-:W-:-:S04]  /*8b90*/  ULEA UR6, UR43, UR36, 0x3 ;  /* 0x000000242b067291 */ /* 0x000fc8000f8e183f */
[----:B------:R-:W-:-:S04]  /*8ba0*/  UIADD3 UR6, UR6, 0x2a028, URZ ;  /* 0x0002a02806067890 */ /* 0x000fc8000fffe03f */
[----:B------:R-:W-:-:S09]  /*8bb0*/  UPRMT UR6, URZ, 0x654, UR6 ;  /* 0x000006543f067896 */ /* 0x000fd20008000006 */
[----:B------:R-:W-:Y:S01]  /*8bc0*/  SYNCS.ARRIVE.TRANS64.RED.A1T0 RZ, [UR6], RZ ;  /* 0x000000ffffff79a7 */ /* 0x000fe20008100406 */
[----:B------:R-:W-:Y:S05]  /*8bd0*/  @P1 BRA `(.L_x_33) ;  /* 0x0000000000041947 */ /* 0x000fea0003800000 */
[----:B------:R-:W-:Y:S01]  /*8be0*/  BPT.TRAP 0x1 ;  /* 0x000000040000795c */ /* 0x000fe20000300000 */
.L_x_33:
[----:B------:R-:W-:Y:S01]  /*8bf0*/  UIADD3 UR4, UR4, 0x1, URZ ;  /* 0x0000000104047890 */ /* 0x000fe2000fffe03f */
[C---:B------:R-:W-:Y:S01]  /*8c00*/  ISETP.GT.AND P2, PT, R6.reuse, 0x2, PT ;  /* 0x000000020600780c */ /* 0x040fe20003f44270 */
[----:B------:R-:W-:Y:S01]  /*8c10*/  UIADD3 UR43, UR43, 0x1, URZ ;  /* 0x000000012b2b7890 */ /* 0x000fe2000fffe03f */
[----:B------:R-:W-:Y:S01]  /*8c20*/  IADD3 R6, R6, -0x1, RZ ;  /* 0xffffffff06067810 */ /* 0x000fe20007ffe0ff */
[----:B------:R-:W-:Y:S01]  /*8c30*/  UISETP.NE.AND UP2, UPT, UR4, 0x5, UPT ;  /* 0x000000050400788c */ /* 0x000fe2000bf45270 */
[----:B------:R-:W-:Y:S01]  /*8c40*/  VIADD R4, R4, 0x80 ;  /* 0x0000008004047836 */ /* 0x000fe20000000000 */
[----:B------:R-:W-:Y:S01]  /*8c50*/  UISETP.NE.AND UP0, UPT, UR43, 0x5, UPT ;  /* 0x000000052b00788c */ /* 0x000fe2000bf05270 */
[----:B------:R-:W-:Y:S01]  /*8c60*/  MOV R9, R3 ;  /* 0x0000000300097202 */ /* 0x000fe20000000f00 */
[----:B------:R-:W-:Y:S01]  /*8c70*/  USEL UR6, URZ, 0x1, UP2 ;  /* 0x000000013f067887 */ /* 0x000fe20009000000 */
[----:B-1----:R-:W-:Y:S01]  /*8c80*/  MOV R11, R5 ;  /* 0x00000005000b7202 */ /* 0x002fe20000000f00 */
[----:B------:R-:W-:-:S02]  /*8c90*/  USEL UR43, UR43, URZ, UP0 ;  /* 0x0000003f2b2b7287 */ /* 0x000fc40008000000 */
[----:B------:R-:W-:Y:S02]  /*8ca0*/  USEL UR41, UR4, URZ, UP2 ;  /* 0x0000003f04297287 */ /* 0x000fe40009000000 */
[----:B------:R-:W-:Y:S01]  /*8cb0*/  LOP3.LUT R10, R7, UR6, RZ, 0x3c, !PT ;  /* 0x00000006070a7c12 */ /* 0x000fe2000f8e3cff */
[----:B------:R-:W-:Y:S09]  /*8cc0*/  @P2 BRA `(.L_x_34) ;  /* 0xffffffc400702947 */ /* 0x000ff2000383ffff */
.L_x_23:
[----:B------:R-:W-:-:S13]  /*8cd0*/  ISETP.GE.AND P2, PT, R6, 0x1, PT ;  /* 0x000000010600780c */ /* 0x000fda0003f46270 */
[----:B------:R-:W-:Y:S05]  /*8ce0*/  @!P2 BRA `(.L_x_35) ;  /* 0x0000004000f4a947 */ /* 0x000fea0003800000 */
[----:B------:R-:W-:Y:S01]  /*8cf0*/  MOV R9, R3 ;  /* 0x0000000300097202 */ /* 0x000fe20000000f00 */
[----:B------:R-:W-:Y:S01]  /*8d00*/  ULDC UR18, c[0x0][0x604] ;  /* 0x0001810000127ab9 */ /* 0x000fe20000000800 */
[----:B------:R-:W-:Y:S01]  /*8d10*/  MOV R8, R5 ;  /* 0x0000000500087202 */ /* 0x000fe20000000f00 */
[----:B------:R-:W-:-:S06]  /*8d20*/  ULDC UR19, c[0x0][0x28c] ;  /* 0x0000a30000137ab9 */ /* 0x000fcc0000000800 */
.L_x_46:
[----:B------:R-:W-:Y:S05]  /*8d30*/  @!P0 BRA `(.L_x_36) ;  /* 0x0000000000048947 */ /* 0x000fea0003800000 */
[----:B------:R-:W-:Y:S01]  /*8d40*/  BPT.TRAP 0x1 ;  /* 0x000000040000795c */ /* 0x000fe20000300000 */
.L_x_36:
[----:B------:R-:W-:Y:S01]  /*8d50*/  ULEA UR4, UR41, UR36, 0x3 ;  /* 0x0000002429047291 */ /* 0x000fe2000f8e183f */
[----:B------:R-:W-:-:S08]  /*8d60*/  SHF.L.U32 R3, R10, 0x1f, RZ ;  /* 0x0000001f0a037819 */ /* 0x000fd000000006ff */
[----:B------:R-:W1:Y:S02]  /*8d70*/  SYNCS.PHASECHK.TRANS64.TRYWAIT P2, [UR4+0x2a000], R3 ;  /* 0x02a00003ff0075a7 */ /* 0x000e640008040144 */
[----:B-1----:R-:W-:Y:S05]  /*8d80*/  @!P2 BRA `(.L_x_37) ;  /* 0x0000008000a0a947 */ /* 0x002fea0003800000 */
.L_x_116:
[----:B------:R-:W-:Y:S01]  /*8d90*/  UIMAD UR14, UR41, 0x700, UR40 ;  /* 0x00000700290e78a4 */ /* 0x000fe2000f8e0228 */
[----:B------:R-:W-:Y:S01]  /*8da0*/  WARPGROUP.ARRIVE ;  /* 0x00000000000079c5 */ /* 0x000fe20000000000 */
[----:B------:R-:W-:Y:S01]  /*8db0*/  UMOV UR4, UR16 ;  /* 0x0000001000047c82 */ /* 0x000fe20008000000 */
[----:B------:R-:W-:Y:S01]  /*8dc0*/  UMOV UR5, UR17 ;  /* 0x0000001100057c82 */ /* 0x000fe20008000000 */
[----:B------:R-:W-:Y:S01]  /*8dd0*/  UMOV UR7, 0xc0000010 ;  /* 0xc000001000077882 */ /* 0x000fe20000000000 */
[----:B------:R-:W-:Y:S02]  /*8de0*/  UIADD3 UR10, UR14, 0x500, URZ ;  /* 0x000005000e0a7890 */ /* 0x000fe4000fffe03f */
[----:B------:R-:W-:Y:S01]  /*8df0*/  UMOV UR6, UR14 ;  /* 0x0000000e00067c82 */ /* 0x000fe20008000000 */
[----:B------:R-:W-:Y:S01]  /*8e00*/  UMOV UR11, 0xc0000010 ;  /* 0xc0000010000b7882 */ /* 0x000fe20000000000 */
[----:B------:R-:W-:Y:S01]  /*8e10*/  HGMMA.64x128x16.F32.BF16 R24, gdesc[UR4], RZ, !UPT, gsb0 ;  /* 0x01e00000041879f0 */ /* 0x000fe2000c0018ff */
[----:B------:R-:W-:Y:S01]  /*8e20*/  UIADD3 UR6, UR14, 0x100, URZ ;  /* 0x000001000e067890 */ /* 0x000fe2000fffe03f */
[----:B------:R-:W-:Y:S01]  /*8e30*/  UMOV UR4, UR20 ;  /* 0x0000001400047c82 */ /* 0x000fe20008000000 */
[----:B------:R-:W-:Y:S01]  /*8e40*/  UMOV UR5, UR21 ;  /* 0x0000001500057c82 */ /* 0x000fe20008000000 */
[----:B------:R-:W-:Y:S01]  /*8e50*/  UMOV UR7, 0xc0000010 ;  /* 0xc000001000077882 */ /* 0x000fe20000000000 */
[----:B------:R-:W-:Y:S01]  /*8e60*/  UMOV UR15, 0xc0000010 ;  /* 0xc0000010000f7882 */ /* 0x000fe20000000000 */
[----:B------:R-:W-:-:S02]  /*8e70*/  WARPGROUP.DEPBAR.LE gsb0, 0x0 ;  /* 0x00008000000079c5 */ /* 0x000fc40000010000 */
[----:B------:R-:W-:-:S06]  /*8e80*/  WARPGROUP.ARRIVE ;  /* 0x00000000000079c5 */ /* 0x000fcc0000000000 */
[----:B------:R-:W-:Y:S01]  /*8e90*/  HGMMA.64x128x16.F32.BF16 R24, gdesc[UR4], R24, gsb0 ;  /* 0x01e00000041879f0 */ /* 0x000fe20008001818 */
[----:B------:R-:W-:Y:S01]  /*8ea0*/  UIADD3 UR6, UR14, 0x200, URZ ;  /* 0x000002000e067890 */ /* 0x000fe2000fffe03f */
[----:B------:R-:W-:Y:S01]  /*8eb0*/  UMOV UR4, UR24 ;  /* 0x0000001800047c82 */ /* 0x000fe20008000000 */
[----:B------:R-:W-:Y:S01]  /*8ec0*/  UMOV UR5, UR25 ;  /* 0x0000001900057c82 */ /* 0x000fe20008000000 */
[----:B------:R-:W-:Y:S01]  /*8ed0*/  UMOV UR7, 0xc0000010 ;  /* 0xc000001000077882 */ /* 0x000fe20000000000 */
[----:B------:R-:W-:Y:S02]  /*8ee0*/  WARPGROUP.DEPBAR.LE gsb0, 0x0 ;  /* 0x00008000000079c5 */ /* 0x000fe40000010000 */
        /* <DEDUP_REMOVED lines=13> */
[----:B------:R-:W-:Y:S01]  /*8fc0*/  UIADD3 UR14, UR14, 0x600, URZ ;  /* 0x000006000e0e7890 */ /* 0x000fe2000fffe03f */
[----:B------:R-:W-:Y:S02]  /*8fd0*/  WARPGROUP.DEPBAR.LE gsb0, 0x0 ;  /* 0x00008000000079c5 */ /* 0x000fe40000010000 */
[----:B------:R-:W-:-:S06]  /*8fe0*/  WARPGROUP.ARRIVE ;  /* 0x00000000000079c5 */ /* 0x000fcc0000000000 */
[----:B------:R-:W-:Y:S01]  /*8ff0*/  HGMMA.64x128x16.F32.BF16 R24, gdesc[UR4], R24, gsb0 ;  /* 0x01e00000041879f0 */ /* 0x000fe20008001818 */
        /* <DEDUP_REMOVED lines=12> */
[----:B------:R-:W-:Y:S05]  /*90c0*/  @!P0 BRA `(.L_x_38) ;  /* 0x0000000000048947 */ /* 0x000fea0003800000 */
[----:B------:R-:W-:Y:S01]  /*90d0*/  BPT.TRAP 0x1 ;  /* 0x000000040000795c */ /* 0x000fe20000300000 */
.L_x_38:
[C---:B-1----:R-:W-:Y:S01]  /*90e0*/  VIADD R3, R4.reuse, 0x1 ;  /* 0x0000000104037836 */ /* 0x042fe20000000000 */
[C---:B------:R-:W-:Y:S01]  /*90f0*/  IADD3 R5, R4.reuse, 0x8, RZ ;  /* 0x0000000804057810 */ /* 0x040fe20007ffe0ff */
[C---:B------:R-:W-:Y:S01]  /*9100*/  VIADD R11, R4.reuse, 0x29 ;  /* 0x00000029040b7836 */ /* 0x040fe20000000000 */
[C---:B------:R-:W-:Y:S01]  /*9110*/  ISETP.GE.AND P4, PT, R4.reuse, UR19, PT ;  /* 0x0000001304007c0c */ /* 0x040fe2000bf86270 */
[C---:B------:R-:W-:Y:S01]  /*9120*/  VIADD R21, R4.reuse, 0x79 ;  /* 0x0000007904157836 */ /* 0x040fe20000000000 */
[----:B------:R-:W-:Y:S01]  /*9130*/  ISETP.GE.AND P3, PT, R3, UR19, PT ;  /* 0x0000001303007c0c */ /* 0x000fe2000bf66270 */
[----:B------:R-:W-:Y:S01]  /*9140*/  ULEA UR5, UR4, UR36, 0x3 ;  /* 0x0000002404057291 */ /* 0x000fe2000f8e183f */
[C---:B------:R-:W-:Y:S02]  /*9150*/  IADD3 R3, R4.reuse, 0x10, RZ ;  /* 0x0000001004037810 */ /* 0x040fe40007ffe0ff */
[----:B------:R-:W-:Y:S02]  /*9160*/  ISETP.GE.AND P2, PT, R5, UR19, PT ;  /* 0x0000001305007c0c */ /* 0x000fe4000bf46270 */
[----:B------:R-:W-:-:S02]  /*9170*/  IADD3 R5, R4, 0x11, RZ ;  /* 0x0000001104057810 */ /* 0x000fc40007ffe0ff */
[----:B------:R-:W-:Y:S02]  /*9180*/  IADD3 R10, R4, 0x9, RZ ;  /* 0x00000009040a7810 */ /* 0x000fe40007ffe0ff */
[----:B------:R-:W-:Y:S02]  /*9190*/  ISETP.GE.AND P6, PT, R3, UR19, PT ;  /* 0x0000001303007c0c */ /* 0x000fe4000bfc6270 */
[----:B------:R-:W-:Y:S02]  /*91a0*/  FSEL R24, R24, -INF , !P4 ;  /* 0xff80000018187808 */ /* 0x000fe40006000000 */
[----:B------:R-:W-:Y:S02]  /*91b0*/  FSEL R3, R26, -INF , !P4 ;  /* 0xff8000001a037808 */ /* 0x000fe40006000000 */
[----:B------:R-:W-:Y:S01]  /*91c0*/  ISETP.GE.AND P4, PT, R5, UR19, PT ;  /* 0x0000001305007c0c */ /* 0x000fe2000bf86270 */
[----:B------:R-:W-:Y:S01]  /*91d0*/  VIADD R5, R4, 0x18 ;  /* 0x0000001804057836 */ /* 0x000fe20000000000 */
[----:B------:R-:W-:-:S02]  /*91e0*/  ISETP.GE.AND P5, PT, R10, UR19, PT ;  /* 0x000000130a007c0c */ /* 0x000fc4000bfa6270 */
[----:B------:R-:W-:Y:S02]  /*91f0*/  IADD3 R10, R4, 0x19, RZ ;  /* 0x00000019040a7810 */ /* 0x000fe40007ffe0ff */
[----:B------:R-:W-:Y:S02]  /*9200*/  FSEL R25, R25, -INF , !P3 ;  /* 0xff80000019197808 */ /* 0x000fe40005800000 */
[----:B------:R-:W-:Y:S02]  /*9210*/  FSEL R27, R27, -INF , !P3 ;  /* 0xff8000001b1b7808 */ /* 0x000fe40005800000 */
[----:B------:R-:W-:Y:S02]  /*9220*/  ISETP.GE.AND P3, PT, R5, UR19, PT ;  /* 0x0000001305007c0c */ /* 0x000fe4000bf66270 */
[----:B------:R-:W-:Y:S02]  /*9230*/  FSEL R28, R28, -INF , !P2 ;  /* 0xff8000001c1c7808 */ /* 0x000fe40005000000 */
[----:B------:R-:W-:-:S02]  /*9240*/  FSEL R30, R30, -INF , !P2 ;  /* 0xff8000001e1e7808 */ /* 0x000fc40005000000 */
[----:B------:R-:W-:Y:S02]  /*9250*/  ISETP.GE.AND P2, PT, R10, UR19, PT ;  /* 0x000000130a007c0c */ /* 0x000fe4000bf46270 */
[C---:B------:R-:W-:Y:S02]  /*9260*/  IADD3 R5, R4.reuse, 0x20, RZ ;  /* 0x0000002004057810 */ /* 0x040fe40007ffe0ff */
[----:B------:R-:W-:Y:S02]  /*9270*/  IADD3 R10, R4, 0x21, RZ ;  /* 0x00000021040a7810 */ /* 0x000fe40007ffe0ff */
[----:B------:R-:W-:Y:S02]  /*9280*/  FSEL R29, R29, -INF , !P5 ;  /* 0xff8000001d1d7808 */ /* 0x000fe40006800000 */
[----:B------:R-:W-:Y:S02]  /*9290*/  FSEL R31, R31, -INF , !P5 ;  /* 0xff8000001f1f7808 */ /* 0x000fe40006800000 */
[----:B------:R-:W-:-:S02]  /*92a0*/  ISETP.GE.AND P5, PT, R5, UR19, PT ;  /* 0x0000001305007c0c */ /* 0x000fc4000bfa6270 */
[----:B------:R-:W-:Y:S02]  /*92b0*/  FSEL R32, R32, -INF , !P6 ;  /* 0xff80000020207808 */ /* 0x000fe40007000000 */
[----:B------:R-:W-:Y:S02]  /*92c0*/  FSEL R34, R34, -INF , !P6 ;  /* 0xff80000022227808 */ /* 0x000fe40007000000 */
[----:B------:R-:W-:Y:S02]  /*92d0*/  ISETP.GE.AND P6, PT, R10, UR19, PT ;  /* 0x000000130a007c0c */ /* 0x000fe4000bfc6270 */
[----:B------:R-:W-:Y:S02]  /*92e0*/  IADD3 R5, R4, 0x28, RZ ;  /* 0x0000002804057810 */ /* 0x000fe40007ffe0ff */
[----:B------:R-:W-:Y:S02]  /*92f0*/  FMNMX R10, R3, R8, !PT ;  /* 0x00000008030a7209 */ /* 0x000fe40007800000 */
[----:B------:R-:W-:-:S02]  /*9300*/  FSEL R33, R33, -INF , !P4 ;  /* 0xff80000021217808 */ /* 0x000fc40006000000 */
[----:B------:R-:W-:Y:S02]  /*9310*/  FSEL R35, R35, -INF , !P4 ;  /* 0xff80000023237808 */ /* 0x000fe40006000000 */
[----:B------:R-:W-:Y:S02]  /*9320*/  ISETP.GE.AND P4, PT, R5, UR19, PT ;  /* 0x0000001305007c0c */ /* 0x000fe4000bf86270 */
[----:B------:R-:W-:Y:S02]  /*9330*/  FMNMX R5, R27, R10, !PT ;  /* 0x0000000a1b057209 */ /* 0x000fe40007800000 */
[----:B------:R-:W-:Y:S02]  /*9340*/  FSEL R38, R38, -INF , !P3 ;  /* 0xff80000026267808 */ /* 0x000fe40005800000 */
[----:B------:R-:W-:Y:S02]  /*9350*/  FMNMX R10, R30, R5, !PT ;  /* 0x000000051e0a7209 */ /* 0x000fe40007800000 */
[----:B------:R-:W-:-:S02]  /*9360*/  FSEL R36, R36, -INF , !P3 ;  /* 0xff80000024247808 */ /* 0x000fc40005800000 */
[----:B------:R-:W-:Y:S02]  /*9370*/  FMNMX R5, R31, R10, !PT ;  /* 0x0000000a1f057209 */ /* 0x000fe40007800000 */
[----:B------:R-:W-:Y:S02]  /*9380*/  ISETP.GE.AND P3, PT, R11, UR19, PT ;  /* 0x000000130b007c0c */ /* 0x000fe4000bf66270 */
[----:B------:R-:W-:Y:S02]  /*9390*/  FMNMX R10, R34, R5, !PT ;  /* 0x00000005220a7209 */ /* 0x000fe40007800000 */
[----:B------:R-:W-:Y:S02]  /*93a0*/  IADD3 R11, R4, 0x30, RZ ;  /* 0x00000030040b7810 */ /* 0x000fe40007ffe0ff */
[----:B------:R-:W-:Y:S02]  /*93b0*/  FMNMX R5, R35, R10, !PT ;  /* 0x0000000a23057209 */ /* 0x000fe40007800000 */
[----:B------:R-:W-:-:S02]  /*93c0*/  FSEL R39, R39, -INF , !P2 ;  /* 0xff80000027277808 */ /* 0x000fc40005000000 */
[----:B------:R-:W-:Y:S02]  /*93d0*/  FMNMX R10, R38, R5, !PT ;  /* 0x00000005260a7209 */ /* 0x000fe40007800000 */
[----:B------:R-:W-:Y:S02]  /*93e0*/  FSEL R37, R37, -INF , !P2 ;  /* 0xff80000025257808 */ /* 0x000fe40005000000 */
[----:B------:R-:W-:Y:S02]  /*93f0*/  ISETP.GE.AND P2, PT, R11, UR19, PT ;  /* 0x000000130b007c0c */ /* 0x000fe4000bf46270 */
[----:B------:R-:W-:Y:S02]  /*9400*/  IADD3 R11, R4, 0x31, RZ ;  /* 0x00000031040b7810 */ /* 0x000fe40007ffe0ff */
[----:B------:R-:W-:Y:S02]  /*9410*/  FSEL R42, R42, -INF , !P5 ;  /* 0xff8000002a2a7808 */ /* 0x000fe40006800000 */
[----:B------:R-:W-:-:S02]  /*9420*/  FMNMX R5, R39, R10, !PT ;  /* 0x0000000a27057209 */ /* 0x000fc40007800000 */
[----:B------:R-:W-:Y:S02]  /*9430*/  FSEL R40, R40, -INF , !P5 ;  /* 0xff80000028287808 */ /* 0x000fe40006800000 */
[----:B------:R-:W-:Y:S02]  /*9440*/  ISETP.GE.AND P5, PT, R11, UR19, PT ;  /* 0x000000130b007c0c */ /* 0x000fe4000bfa6270 */
[----:B------:R-:W-:Y:S02]  /*9450*/  FSEL R43, R43, -INF , !P6 ;  /* 0xff8000002b2b7808 */ /* 0x000fe40007000000 */
[----:B------:R-:W-:Y:S02]  /*9460*/  FMNMX R10, R42, R5, !PT ;  /* 0x000000052a0a7209 */ /* 0x000fe40007800000 */
[----:B------:R-:W-:Y:S02]  /*9470*/  IADD3 R11, R4, 0x38, RZ ;  /* 0x00000038040b7810 */ /* 0x000fe40007ffe0ff */
[----:B------:R-:W-:-:S02]  /*9480*/  FSEL R41, R41, -INF , !P6 ;  /* 0xff80000029297808 */ /* 0x000fc40007000000 */
[----:B------:R-:W-:Y:S02]  /*9490*/  FSEL R46, R46, -INF , !P4 ;  /* 0xff8000002e2e7808 */ /* 0x000fe40006000000 */
[----:B------:R-:W-:Y:S02]  /*94a0*/  FMNMX R5, R43, R10, !PT ;  /* 0x0000000a2b057209 */ /* 0x000fe40007800000 */
[----:B------:R-:W-:Y:S02]  /*94b0*/  ISETP.GE.AND P6, PT, R11, UR19, PT ;  /* 0x000000130b007c0c */ /* 0x000fe4000bfc6270 */
[----:B------:R-:W-:Y:S02]  /*94c0*/  IADD3 R11, R4, 0x39, RZ ;  /* 0x00000039040b7810 */ /* 0x000fe40007ffe0ff */
[----:B------:R-:W-:Y:S02]  /*94d0*/  FSEL R47, R47, -INF , !P3 ;  /* 0xff8000002f2f7808 */ /* 0x000fe40005800000 */
[----:B------:R-:W-:-:S02]  /*94e0*/  FMNMX R10, R46, R5, !PT ;  /* 0x000000052e0a7209 */ /* 0x000fc40007800000 */
[----:B------:R-:W-:Y:S02]  /*94f0*/  FSEL R44, R44, -INF , !P4 ;  /* 0xff8000002c2c7808 */ /* 0x000fe40006000000 */
[----:B------:R-:W-:Y:S01]  /*9500*/  ISETP.GE.AND P4, PT, R11, UR19, PT ;  /* 0x000000130b007c0c */ /* 0x000fe2000bf86270 */
[----:B------:R-:W-:Y:S01]  /*9510*/  VIADD R11, R4, 0x40 ;  /* 0x00000040040b7836 */ /* 0x000fe20000000000 */
[----:B------:R-:W-:Y:S02]  /*9520*/  FSEL R50, R50, -INF , !P2 ;  /* 0xff80000032327808 */ /* 0x000fe40005000000 */
[----:B------:R-:W-:Y:S02]  /*9530*/  FMNMX R5, R47, R10, !PT ;  /* 0x0000000a2f057209 */ /* 0x000fe40007800000 */
[----:B------:R-:W-:Y:S02]  /*9540*/  FSEL R45, R45, -INF , !P3 ;  /* 0xff8000002d2d7808 */ /* 0x000fe40005800000 */
[----:B------:R-:W-:-:S02]  /*9550*/  ISETP.GE.AND P3, PT, R11, UR19, PT ;  /* 0x000000130b007c0c */ /* 0x000fc4000bf66270 */
[----:B------:R-:W-:Y:S02]  /*9560*/  FSEL R51, R51, -INF , !P5 ;  /* 0xff80000033337808 */ /* 0x000fe40006800000 */
[----:B------:R-:W-:Y:S02]  /*9570*/  FMNMX R10, R50, R5, !PT ;  /* 0x00000005320a7209 */ /* 0x000fe40007800000 */
[----:B------:R-:W-:Y:S02]  /*9580*/  IADD3 R11, R4, 0x41, RZ ;  /* 0x00000041040b7810 */ /* 0x000fe40007ffe0ff */
[----:B------:R-:W-:Y:S02]  /*9590*/  FSEL R48, R48, -INF , !P2 ;  /* 0xff80000030307808 */ /* 0x000fe40005000000 */
[----:B------:R-:W-:Y:S02]  /*95a0*/  FSEL R54, R54, -INF , !P6 ;  /* 0xff80000036367808 */ /* 0x000fe40007000000 */
[----:B------:R-:W-:-:S02]  /*95b0*/  FMNMX R5, R51, R10, !PT ;  /* 0x0000000a33057209 */ /* 0x000fc40007800000 */
[----:B------:R-:W-:Y:S02]  /*95c0*/  ISETP.GE.AND P2, PT, R11, UR19, PT ;  /* 0x000000130b007c0c */ /* 0x000fe4000bf46270 */
[----:B------:R-:W-:Y:S02]  /*95d0*/  IADD3 R11, R4, 0x48, RZ ;  /* 0x00000048040b7810 */ /* 0x000fe40007ffe0ff */
[----:B------:R-:W-:Y:S02]  /*95e0*/  FSEL R55, R55, -INF , !P4 ;  /* 0xff80000037377808 */ /* 0x000fe40006000000 */
[----:B------:R-:W-:Y:S02]  /*95f0*/  FMNMX R10, R54, R5, !PT ;  /* 0x00000005360a7209 */ /* 0x000fe40007800000 */
[----:B------:R-:W-:Y:S02]  /*9600*/  FSEL R49, R49, -INF , !P5 ;  /* 0xff80000031317808 */ /* 0x000fe40006800000 */
[----:B------:R-:W-:-:S02]  /*9610*/  ISETP.GE.AND P5, PT, R11, UR19, PT ;  /* 0x000000130b007c0c */ /* 0x000fc4000bfa6270 */
[----:B------:R-:W-:Y:S02]  /*9620*/  IADD3 R11, R4, 0x49, RZ ;  /* 0x00000049040b7810 */ /* 0x000fe40007ffe0ff */
[----:B------:R-:W-:Y:S02]  /*9630*/  FSEL R58, R58, -INF , !P3 ;  /* 0xff8000003a3a7808 */ /* 0x000fe40005800000 */
[----:B------:R-:W-:Y:S02]  /*9640*/  FMNMX R5, R55, R10, !PT ;  /* 0x0000000a37057209 */ /* 0x000fe40007800000 */
[----:B------:R-:W-:Y:S02]  /*9650*/  FSEL R52, R52, -INF , !P6 ;  /* 0xff80000034347808 */ /* 0x000fe40007000000 */
[----:B------:R-:W-:Y:S02]  /*9660*/  ISETP.GE.AND P6, PT, R11, UR19, PT ;  /* 0x000000130b007c0c */ /* 0x000fe4000bfc6270 */
[----:B------:R-:W-:-:S02]  /*9670*/  IADD3 R11, R4, 0x50, RZ ;  /* 0x00000050040b7810 */ /* 0x000fc40007ffe0ff */
[----:B------:R-:W-:Y:S02]  /*9680*/  FSEL R59, R59, -INF , !P2 ;  /* 0xff8000003b3b7808 */ /* 0x000fe40005000000 */
[----:B------:R-:W-:Y:S02]  /*9690*/  FMNMX R10, R58, R5, !PT ;  /* 0x000000053a0a7209 */ /* 0x000fe40007800000 */
[----:B------:R-:W-:Y:S02]  /*96a0*/  FSEL R53, R53, -INF , !P4 ;  /* 0xff80000035357808 */ /* 0x000fe40006000000 */
[----:B------:R-:W-:Y:S01]  /*96b0*/  ISETP.GE.AND P4, PT, R11, UR19, PT ;  /* 0x000000130b007c0c */ /* 0x000fe2000bf86270 */
[----:B------:R-:W-:Y:S01]  /*96c0*/  VIADD R11, R4, 0x51 ;  /* 0x00000051040b7836 */ /* 0x000fe20000000000 */
[----:B------:R-:W-:Y:S02]  /*96d0*/  FSEL R62, R62, -INF , !P5 ;  /* 0xff8000003e3e7808 */ /* 0x000fe40006800000 */
[----:B------:R-:W-:-:S02]  /*96e0*/  FMNMX R5, R59, R10, !PT ;  /* 0x0000000a3b057209 */ /* 0x000fc40007800000 */
[----:B------:R-:W-:Y:S02]  /*96f0*/  FSEL R63, R63, -INF , !P6 ;  /* 0xff8000003f3f7808 */ /* 0x000fe40007000000 */
[----:B------:R-:W-:Y:S02]  /*9700*/  FMNMX R10, R62, R5, !PT ;  /* 0x000000053e0a7209 */ /* 0x000fe40007800000 */
[----:B------:R-:W-:Y:S02]  /*9710*/  FSEL R56, R56, -INF , !P3 ;  /* 0xff80000038387808 */ /* 0x000fe40005800000 */
[----:B------:R-:W-:Y:S02]  /*9720*/  ISETP.GE.AND P3, PT, R11, UR19, PT ;  /* 0x000000130b007c0c */ /* 0x000fe4000bf66270 */
[----:B------:R-:W-:Y:S02]  /*9730*/  IADD3 R11, R4, 0x58, RZ ;  /* 0x00000058040b7810 */ /* 0x000fe40007ffe0ff */
[----:B------:R-:W-:-:S02]  /*9740*/  FSEL R66, R66, -INF , !P4 ;  /* 0xff80000042427808 */ /* 0x000fc40006000000 */
[----:B------:R-:W-:Y:S02]  /*9750*/  FMNMX R5, R63, R10, !PT ;  /* 0x0000000a3f057209 */ /* 0x000fe40007800000 */
[----:B------:R-:W-:Y:S02]  /*9760*/  FSEL R57, R57, -INF , !P2 ;  /* 0xff80000039397808 */ /* 0x000fe40005000000 */
[----:B------:R-:W-:Y:S02]  /*9770*/  ISETP.GE.AND P2, PT, R11, UR19, PT ;  /* 0x000000130b007c0c */ /* 0x000fe4000bf46270 */
[----:B------:R-:W-:Y:S02]  /*9780*/  IADD3 R11, R4, 0x59, RZ ;  /* 0x00000059040b7810 */ /* 0x000fe40007ffe0ff */
[----:B------:R-:W-:Y:S02]  /*9790*/  FSEL R67, R67, -INF , !P3 ;  /* 0xff80000043437808 */ /* 0x000fe40005800000 */
[----:B------:R-:W-:-:S02]  /*97a0*/  FMNMX R10, R66, R5, !PT ;  /* 0x00000005420a7209 */ /* 0x000fc40007800000 */
[----:B------:R-:W-:Y:S02]  /*97b0*/  P2R R13, PR, RZ, 0x2 ;  /* 0x00000002ff0d7803 */ /* 0x000fe40000000000 */
[C---:B------:R-:W-:Y:S02]  /*97c0*/  IADD3 R18, R4.reuse, 0x60, RZ ;  /* 0x0000006004127810 */ /* 0x040fe40007ffe0ff */
[----:B------:R-:W-:Y:S02]  /*97d0*/  ISETP.GE.AND P1, PT, R11, UR19, PT ;  /* 0x000000130b007c0c */ /* 0x000fe4000bf26270 */
[----:B------:R-:W-:Y:S02]  /*97e0*/  IADD3 R12, R4, 0x61, RZ ;  /* 0x00000061040c7810 */ /* 0x000fe40007ffe0ff */
[----:B------:R-:W-:Y:S02]  /*97f0*/  FSEL R70, R70, -INF , !P2 ;  /* 0xff80000046467808 */ /* 0x000fe40005000000 */
[----:B------:R-:W-:-:S02]  /*9800*/  FMNMX R5, R67, R10, !PT ;  /* 0x0000000a43057209 */ /* 0x000fc40007800000 */
[----:B------:R-:W-:Y:S02]  /*9810*/  P2R R14, PR, RZ, 0x1 ;  /* 0x00000001ff0e7803 */ /* 0x000fe40000000000 */
[----:B------:R-:W-:Y:S02]  /*9820*/  FSEL R60, R60, -INF , !P5 ;  /* 0xff8000003c3c7808 */ /* 0x000fe40006800000 */
[----:B------:R-:W-:Y:S02]  /*9830*/  ISETP.GE.AND P5, PT, R18, UR19, PT ;  /* 0x0000001312007c0c */ /* 0x000fe4000bfa6270 */
[----:B------:R-:W-:Y:S01]  /*9840*/  ISETP.GE.AND P0, PT, R12, UR19, PT ;  /* 0x000000130c007c0c */ /* 0x000fe2000bf06270 */
[----:B------:R-:W-:Y:S01]  /*9850*/  VIADD R12, R4, 0x68 ;  /* 0x00000068040c7836 */ /* 0x000fe20000000000 */
[----:B------:R-:W-:Y:S02]  /*9860*/  FSEL R71, R71, -INF , !P1 ;  /* 0xff80000047477808 */ /* 0x000fe40004800000 */
[----:B------:R-:W-:-:S02]  /*9870*/  FMNMX R10, R70, R5, !PT ;  /* 0x00000005460a7209 */ /* 0x000fc40007800000 */
[----:B------:R-:W-:Y:S02]  /*9880*/  FSEL R74, R74, -INF , !P5 ;  /* 0xff8000004a4a7808 */ /* 0x000fe40006800000 */
[----:B------:R-:W-:Y:S02]  /*9890*/  FMNMX R5, R71, R10, !PT ;  /* 0x0000000a47057209 */ /* 0x000fe40007800000 */
[----:B------:R-:W-:Y:S02]  /*98a0*/  ISETP.GE.AND P1, PT, R12, UR19, PT ;  /* 0x000000130c007c0c */ /* 0x000fe4000bf26270 */
[----:B------:R-:W-:Y:S02]  /*98b0*/  IADD3 R12, R4, 0x69, RZ ;  /* 0x00000069040c7810 */ /* 0x000fe40007ffe0ff */
[----:B------:R-:W-:Y:S02]  /*98c0*/  FSEL R75, R75, -INF , !P0 ;  /* 0xff8000004b4b7808 */ /* 0x000fe40004000000 */
[----:B------:R-:W-:-:S02]  /*98d0*/  FMNMX R10, R74, R5, !PT ;  /* 0x000000054a0a7209 */ /* 0x000fc40007800000 */
[----:B------:R-:W-:Y:S02]  /*98e0*/  FSEL R68, R68, -INF , !P2 ;  /* 0xff80000044447808 */ /* 0x000fe40005000000 */
[----:B------:R-:W-:Y:S02]  /*98f0*/  ISETP.GE.AND P2, PT, R12, UR19, PT ;  /* 0x000000130c007c0c */ /* 0x000fe4000bf46270 */
[----:B------:R-:W-:Y:S02]  /*9900*/  IADD3 R12, R4, 0x70, RZ ;  /* 0x00000070040c7810 */ /* 0x000fe40007ffe0ff */
[----:B------:R-:W-:Y:S02]  /*9910*/  FSEL R78, R78, -INF , !P1 ;  /* 0xff8000004e4e7808 */ /* 0x000fe40004800000 */
[----:B------:R-:W-:Y:S02]  /*9920*/  FMNMX R5, R75, R10, !PT ;  /* 0x0000000a4b057209 */ /* 0x000fe40007800000 */
[----:B------:R-:W-:-:S02]  /*9930*/  FSEL R65, R65, -INF , !P3 ;  /* 0xff80000041417808 */ /* 0x000fc40005800000 */
[----:B------:R-:W-:Y:S02]  /*9940*/  IADD3 R19, R4, 0x71, RZ ;  /* 0x0000007104137810 */ /* 0x000fe40007ffe0ff */
[----:B------:R-:W-:Y:S02]  /*9950*/  FSEL R79, R79, -INF , !P2 ;  /* 0xff8000004f4f7808 */ /* 0x000fe40005000000 */
[----:B------:R-:W-:Y:S02]  /*9960*/  FMNMX R10, R78, R5, !PT ;  /* 0x000000054e0a7209 */ /* 0x000fe40007800000 */
[----:B------:R-:W-:Y:S02]  /*9970*/  ISETP.GE.AND P3, PT, R12, UR19, PT ;  /* 0x000000130c007c0c */ /* 0x000fe4000bf66270 */
[----:B------:R-:W-:Y:S02]  /*9980*/  FSEL R64, R64, -INF , !P4 ;  /* 0xff80000040407808 */ /* 0x000fe40006000000 */
[----:B------:R-:W-:-:S02]  /*9990*/  IADD3 R20, R4, 0x78, RZ ;  /* 0x0000007804147810 */ /* 0x000fc40007ffe0ff */
[----:B------:R-:W-:Y:S02]  /*99a0*/  FSEL R82, R82, -INF , !P3 ;  /* 0xff80000052527808 */ /* 0x000fe40005800000 */
[----:B------:R-:W-:Y:S02]  /*99b0*/  FMNMX R5, R79, R10, !PT ;  /* 0x0000000a4f057209 */ /* 0x000fe40007800000 */
[----:B------:R-:W-:Y:S02]  /*99c0*/  ISETP.GE.AND P4, PT, R19, UR19, PT ;  /* 0x0000001313007c0c */ /* 0x000fe4000bf86270 */
[----:B------:R-:W-:Y:S02]  /*99d0*/  FMNMX R10, R82, R5, !PT ;  /* 0x00000005520a7209 */ /* 0x000fe40007800000 */
[----:B------:R-:W-:Y:S02]  /*99e0*/  FSEL R83, R83, -INF , !P4 ;  /* 0xff80000053537808 */ /* 0x000fe40006000000 */
[----:B------:R-:W-:-:S02]  /*99f0*/  ISETP.GE.AND P5, PT, R20, UR19, PT ;  /* 0x0000001314007c0c */ /* 0x000fc4000bfa6270 */
[----:B------:R-:W-:Y:S02]  /*9a00*/  FSEL R61, R61, -INF , !P6 ;  /* 0xff8000003d3d7808 */ /* 0x000fe40007000000 */
[----:B------:R-:W-:Y:S02]  /*9a10*/  FSEL R86, R86, -INF , !P5 ;  /* 0xff80000056567808 */ /* 0x000fe40006800000 */
[----:B------:R-:W-:Y:S02]  /*9a20*/  FMNMX R5, R83, R10, !PT ;  /* 0x0000000a53057209 */ /* 0x000fe40007800000 */
[----:B------:R-:W-:Y:S02]  /*9a30*/  ISETP.GE.AND P6, PT, R21, UR19, PT ;  /* 0x0000001315007c0c */ /* 0x000fe4000bfc6270 */
[----:B------:R-:W-:Y:S02]  /*9a40*/  FMNMX R10, R86, R5, !PT ;  /* 0x00000005560a7209 */ /* 0x000fe40007800000 */
[----:B------:R-:W-:-:S02]  /*9a50*/  FSEL R87, R87, -INF , !P6 ;  /* 0xff80000057577808 */ /* 0x000fc40007000000 */
[----:B------:R-:W-:Y:S02]  /*9a60*/  P2R R15, PR, RZ, 0x4 ;  /* 0x00000004ff0f7803 */ /* 0x000fe40000000000 */
[----:B------:R-:W-:Y:S02]  /*9a70*/  FMNMX R10, R87, R10, !PT ;  /* 0x0000000a570a7209 */ /* 0x000fe40007800000 */
[----:B------:R-:W-:Y:S02]  /*9a80*/  P2R R17, PR, RZ, 0x1 ;  /* 0x00000001ff117803 */ /* 0x000fe40000000000 */
[----:B------:R-:W-:Y:S01]  /*9a90*/  P2R R16, PR, RZ, 0x2 ;  /* 0x00000002ff107803 */ /* 0x000fe20000000000 */
[----:B------:R-:W1:Y:S01]  /*9aa0*/  SHFL.BFLY PT, R5, R10, 0x1, 0x1f ;  /* 0x0c201f000a057f89 */ /* 0x000e6200000e0000 */
[----:B------:R-:W-:Y:S02]  /*9ab0*/  ISETP.GE.AND P0, PT, R18, UR19, PT ;  /* 0x0000001312007c0c */ /* 0x000fe4000bf06270 */
[----:B------:R-:W-:-:S02]  /*9ac0*/  ISETP.GE.AND P1, PT, R11, UR19, PT ;  /* 0x000000130b007c0c */ /* 0x000fc4000bf26270 */
[----:B------:R-:W-:Y:S02]  /*9ad0*/  FSEL R72, R72, -INF , !P0 ;  /* 0xff80000048487808 */ /* 0x000fe40004000000 */
[----:B------:R-:W-:Y:S02]  /*9ae0*/  ISETP.NE.AND P0, PT, R17, RZ, PT ;  /* 0x000000ff1100720c */ /* 0x000fe40003f05270 */
[----:B------:R-:W-:Y:S02]  /*9af0*/  FSEL R69, R69, -INF , !P1 ;  /* 0xff80000045457808 */ /* 0x000fe40004800000 */
[----:B------:R-:W-:Y:S02]  /*9b00*/  FSEL R73, R73, -INF , !P0 ;  /* 0xff80000049497808 */ /* 0x000fe40004000000 */
[----:B------:R-:W-:Y:S02]  /*9b10*/  ISETP.NE.AND P0, PT, R14, RZ, PT ;  /* 0x000000ff0e00720c */ /* 0x000fe40003f05270 */
[----:B------:R-:W-:-:S02]  /*9b20*/  ISETP.NE.AND P1, PT, R16, RZ, PT ;  /* 0x000000ff1000720c */ /* 0x000fc40003f25270 */
[----:B------:R-:W-:Y:S02]  /*9b30*/  FSEL R80, R80, -INF , !P3 ;  /* 0xff80000050507808 */ /* 0x000fe40005800000 */
[----:B------:R-:W-:Y:S02]  /*9b40*/  FSEL R76, R76, -INF , !P1 ;  /* 0xff8000004c4c7808 */ /* 0x000fe40004800000 */
[----:B------:R-:W-:Y:S02]  /*9b50*/  ISETP.NE.AND P1, PT, R13, RZ, PT ;  /* 0x000000ff0d00720c */ /* 0x000fe40003f25270 */
[----:B------:R-:W-:Y:S02]  /*9b60*/  FSEL R81, R81, -INF , !P4 ;  /* 0xff80000051517808 */ /* 0x000fe40006000000 */
[----:B-1----:R-:W-:Y:S02]  /*9b70*/  FMNMX R12, R10, R5, !PT ;  /* 0x000000050a0c7209 */ /* 0x002fe40007800000 */
[----:B------:R-:W-:-:S02]  /*9b80*/  FMNMX R10, R24, R9, !PT ;  /* 0x00000009180a7209 */ /* 0x000fc40007800000 */
[----:B------:R-:W-:Y:S01]  /*9b90*/  FSEL R84, R84, -INF , !P5 ;  /* 0xff80000054547808 */ /* 0x000fe20006800000 */
[----:B------:R-:W1:Y:S01]  /*9ba0*/  SHFL.BFLY PT, R5, R12, 0x2, 0x1f ;  /* 0x0c401f000c057f89 */ /* 0x000e6200000e0000 */
[----:B------:R-:W-:Y:S02]  /*9bb0*/  FSEL R85, R85, -INF , !P6 ;  /* 0xff80000055557808 */ /* 0x000fe40007000000 */
[----:B-1----:R-:W-:-:S04]  /*9bc0*/  FMNMX R5, R12, R5, !PT ;  /* 0x000000050c057209 */ /* 0x002fc80007800000 */
[----:B------:R-:W-:-:S04]  /*9bd0*/  FSETP.NEU.AND P2, PT, R5, -INF , PT ;  /* 0xff8000000500780b */ /* 0x000fc80003f4d000 */
[----:B------:R-:W-:Y:S02]  /*9be0*/  FSEL R11, R5, RZ, P2 ;  /* 0x000000ff050b7208 */ /* 0x000fe40001000000 */
[----:B------:R-:W-:-:S03]  /*9bf0*/  ISETP.NE.AND P2, PT, R15, RZ, PT ;  /* 0x000000ff0f00720c */ /* 0x000fc60003f45270 */
[----:B------:R-:W-:Y:S01]  /*9c00*/  FMUL R144, R11, UR18 ;  /* 0x000000120b907c20 */ /* 0x000fe20008400000 */
[----:B------:R-:W-:-:S03]  /*9c10*/  FSEL R77, R77, -INF , !P2 ;  /* 0xff8000004d4d7808 */ /* 0x000fc60005000000 */
[--C-:B------:R-:W-:Y:S01]  /*9c20*/  FFMA R14, R3, UR18, -R144.reuse ;  /* 0x00000012030e7c23 */ /* 0x100fe20008000890 */
[----:B------:R-:W-:Y:S01]  /*9c30*/  FMNMX R3, R25, R10, !PT ;  /* 0x0000000a19037209 */ /* 0x000fe20007800000 */
[--C-:B------:R-:W-:Y:S01]  /*9c40*/  FFMA R13, R27, UR18, -R144.reuse ;  /* 0x000000121b0d7c23 */ /* 0x100fe20008000890 */
[--C-:B------:R-:W-:Y:S01]  /*9c50*/  FFMA R15, R35, UR18, -R144.reuse ;  /* 0x00000012230f7c23 */ /* 0x100fe20008000890 */
        /* <DEDUP_REMOVED lines=14> */
[----:B------:R-:W-:Y:S01]  /*9d40*/  @!P2 FMUL R14, R14, 0.5 ;  /* 0x3f0000000e0ea820 */ /* 0x000fe20000400000 */
[----:B------:R-:W-:Y:S01]  /*9d50*/  FMNMX R3, R33, R10, !PT ;  /* 0x0000000a21037209 */ /* 0x000fe20007800000 */
[--C-:B------:R-:W-:Y:S01]  /*9d60*/  FFMA R43, R43, UR18, -R144.reuse ;  /* 0x000000122b2b7c23 */ /* 0x100fe20008000890 */
[----:B------:R-:W-:Y:S01]  /*9d70*/  FSETP.GEU.AND P6, PT, R34, -126, PT ;  /* 0xc2fc00002200780b */ /* 0x000fe20003fce000 */
[----:B------:R-:W1:Y:S01]  /*9d80*/  MUFU.EX2 R10, R14 ;  /* 0x0000000e000a7308 */ /* 0x000e620000000800 */
[----:B------:R-:W-:Y:S01]  /*9d90*/  @!P3 FMUL R13, R13, 0.5 ;  /* 0x3f0000000d0db820 */ /* 0x000fe20000400000 */
[----:B------:R-:W-:Y:S01]  /*9da0*/  FMNMX R12, R36, R3, !PT ;  /* 0x00000003240c7209 */ /* 0x000fe20007800000 */
[--C-:B------:R-:W-:Y:S01]  /*9db0*/  FFMA R47, R47, UR18, -R144.reuse ;  /* 0x000000122f2f7c23 */ /* 0x100fe20008000890 */
[----:B------:R-:W-:Y:S01]  /*9dc0*/  @!P4 FMUL R27, R27, 0.5 ;  /* 0x3f0000001b1bc820 */ /* 0x000fe20000400000 */
[--C-:B------:R-:W-:Y:S01]  /*9dd0*/  FFMA R42, R55, UR18, -R144.reuse ;  /* 0x00000012372a7c23 */ /* 0x100fe20008000890 */
[----:B------:R-:W-:Y:S01]  /*9de0*/  FMNMX R3, R37, R12, !PT ;  /* 0x0000000c25037209 */ /* 0x000fe20007800000 */
[--C-:B------:R-:W-:Y:S01]  /*9df0*/  FFMA R19, R50, UR18, -R144.reuse ;  /* 0x0000001232137c23 */ /* 0x100fe20008000890 */
[----:B------:R-:W2:Y:S01]  /*9e00*/  MUFU.EX2 R13, R13 ;  /* 0x0000000d000d7308 */ /* 0x000ea20000000800 */
[----:B------:R-:W-:Y:S01]  /*9e10*/  @!P5 FMUL R31, R31, 0.5 ;  /* 0x3f0000001f1fd820 */ /* 0x000fe20000400000 */
[----:B------:R-:W-:Y:S01]  /*9e20*/  FMNMX R12, R40, R3, !PT ;  /* 0x00000003280c7209 */ /* 0x000fe20007800000 */
[--C-:B------:R-:W-:Y:S01]  /*9e30*/  FFMA R51, R51, UR18, -R144.reuse ;  /* 0x0000001233337c23 */ /* 0x100fe20008000890 */
[----:B------:R-:W-:Y:S01]  /*9e40*/  @!P6 FMUL R34, R34, 0.5 ;  /* 0x3f0000002222e820 */ /* 0x000fe20000400000 */
[--C-:B------:R-:W-:Y:S01]  /*9e50*/  FFMA R21, R58, UR18, -R144.reuse ;  /* 0x000000123a157c23 */ /* 0x100fe20008000890 */
[----:B------:R-:W-:Y:S01]  /*9e60*/  FMNMX R3, R41, R12, !PT ;  /* 0x0000000c29037209 */ /* 0x000fe20007800000 */
[--C-:B------:R-:W-:Y:S01]  /*9e70*/  FFMA R23, R66, UR18, -R144.reuse ;  /* 0x0000001242177c23 */ /* 0x100fe20008000890 */
[----:B------:R-:W3:Y:S01]  /*9e80*/  MUFU.EX2 R27, R27 ;  /* 0x0000001b001b7308 */ /* 0x000ee20000000800 */
[----:B-1----:R-:W-:Y:S01]  /*9e90*/  @!P2 FMUL R10, R10, R10 ;  /* 0x0000000a0a0aa220 */ /* 0x002fe20000400000 */
[----:B------:R-:W-:Y:S01]  /*9ea0*/  FSETP.GEU.AND P2, PT, R15, -126, PT ;  /* 0xc2fc00000f00780b */ /* 0x000fe20003f4e000 */
[--C-:B------:R-:W-:Y:S01]  /*9eb0*/  FFMA R46, R59, UR18, -R144.reuse ;  /* 0x000000123b2e7c23 */ /* 0x100fe20008000890 */
[----:B------:R-:W-:Y:S01]  /*9ec0*/  FMNMX R14, R44, R3, !PT ;  /* 0x000000032c0e7209 */ /* 0x000fe20007800000 */
[--C-:B------:R-:W-:Y:S01]  /*9ed0*/  FFMA R58, R67, UR18, -R144.reuse ;  /* 0x00000012433a7c23 */ /* 0x100fe20008000890 */
[--C-:B------:R-:W-:Y:S01]  /*9ee0*/  FFMA R50, R70, UR18, -R144.reuse ;  /* 0x0000001246327c23 */ /* 0x100fe20008000890 */
[--C-:B------:R-:W-:Y:S01]  /*9ef0*/  FFMA R66, R78, UR18, -R144.reuse ;  /* 0x000000124e427c23 */ /* 0x100fe20008000890 */
[----:B------:R-:W1:Y:S01]  /*9f00*/  MUFU.EX2 R12, R31 ;  /* 0x0000001f000c7308 */ /* 0x000e620000000800 */
[----:B--2---:R-:W-:Y:S01]  /*9f10*/  @!P3 FMUL R13, R13, R13 ;  /* 0x0000000d0d0db220 */ /* 0x004fe20000400000 */
[----:B------:R-:W-:Y:S01]  /*9f20*/  FSETP.GEU.AND P3, PT, R38, -126, PT ;  /* 0xc2fc00002600780b */ /* 0x000fe20003f6e000 */
[--C-:B------:R-:W-:Y:S01]  /*9f30*/  FFMA R59, R83, UR18, -R144.reuse ;  /* 0x00000012533b7c23 */ /* 0x100fe20008000890 */
[----:B------:R-:W-:Y:S01]  /*9f40*/  FMNMX R3, R45, R14, !PT ;  /* 0x0000000e2d037209 */ /* 0x000fe20007800000 */
[--C-:B------:R-:W-:Y:S01]  /*9f50*/  FFMA R55, R79, UR18, -R144.reuse ;  /* 0x000000124f377c23 */ /* 0x100fe20008000890 */
[----:B------:R-:W-:Y:S01]  /*9f60*/  FFMA R70, R82, UR18, -R144 ;  /* 0x0000001252467c23 */ /* 0x000fe20008000890 */
[----:B------:R-:W-:Y:S01]  /*9f70*/  @!P2 FMUL R15, R15, 0.5 ;  /* 0x3f0000000f0fa820 */ /* 0x000fe20000400000 */
[----:B------:R-:W2:Y:S01]  /*9f80*/  MUFU.EX2 R14, R34 ;  /* 0x00000022000e7308 */ /* 0x000ea20000000800 */
[----:B------:R-:W-:Y:S01]  /*9f90*/  FMNMX R16, R48, R3, !PT ;  /* 0x0000000330107209 */ /* 0x000fe20007800000 */
[----:B---3--:R-:W-:Y:S01]  /*9fa0*/  @!P4 FMUL R27, R27, R27 ;  /* 0x0000001b1b1bc220 */ /* 0x008fe20000400000 */
[----:B------:R-:W-:-:S02]  /*9fb0*/  FSETP.GEU.AND P4, PT, R39, -126, PT ;  /* 0xc2fc00002700780b */ /* 0x000fc40003f8e000 */
[----:B------:R-:W-:Y:S02]  /*9fc0*/  FMNMX R3, R49, R16, !PT ;  /* 0x0000001031037209 */ /* 0x000fe40007800000 */
[----:B------:R-:W-:Y:S01]  /*9fd0*/  @!P3 FMUL R38, R38, 0.5 ;  /* 0x3f0000002626b820 */ /* 0x000fe20000400000 */
[----:B------:R-:W3:Y:S01]  /*9fe0*/  MUFU.EX2 R15, R15 ;  /* 0x0000000f000f7308 */ /* 0x000ee20000000800 */
[----:B-1----:R-:W-:Y:S01]  /*9ff0*/  @!P5 FMUL R12, R12, R12 ;  /* 0x0000000c0c0cd220 */ /* 0x002fe20000400000 */
[----:B------:R-:W-:Y:S02]  /*a000*/  FSETP.GEU.AND P5, PT, R17, -126, PT ;  /* 0xc2fc00001100780b */ /* 0x000fe40003fae000 */
[----:B------:R-:W-:-:S04]  /*a010*/  FMNMX R16, R52, R3, !PT ;  /* 0x0000000334107209 */ /* 0x000fc80007800000 */
[----:B------:R-:W1:Y:S01]  /*a020*/  MUFU.EX2 R31, R38 ;  /* 0x00000026001f7308 */ /* 0x000e620000000800 */
[----:B------:R-:W-:Y:S01]  /*a030*/  FMNMX R3, R53, R16, !PT ;  /* 0x0000001035037209 */ /* 0x000fe20007800000 */
[----:B--2---:R-:W-:Y:S01]  /*a040*/  @!P6 FMUL R14, R14, R14 ;  /* 0x0000000e0e0ee220 */ /* 0x004fe20000400000 */
[----:B------:R-:W-:Y:S01]  /*a050*/  FSETP.GEU.AND P6, PT, R43, -126, PT ;  /* 0xc2fc00002b00780b */ /* 0x000fe20003fce000 */
[----:B------:R-:W-:Y:S01]  /*a060*/  @!P4 FMUL R39, R39, 0.5 ;  /* 0x3f0000002727c820 */ /* 0x000fe20000400000 */
[----:B------:R-:W-:Y:S02]  /*a070*/  FMNMX R18, R56, R3, !PT ;  /* 0x0000000338127209 */ /* 0x000fe40007800000 */
[----:B------:R-:W-:Y:S01]  /*a080*/  @!P5 FMUL R17, R17, 0.5 ;  /* 0x3f0000001111d820 */ /* 0x000fe20000400000 */
[----:B------:R2:W4:Y:S01]  /*a090*/  MUFU.EX2 R16, R39 ;  /* 0x0000002700107308 */ /* 0x0005220000000800 */
[----:B---3--:R-:W-:Y:S01]  /*a0a0*/  @!P2 FMUL R15, R15, R15 ;  /* 0x0000000f0f0fa220 */ /* 0x008fe20000400000 */
[----:B------:R-:W-:-:S02]  /*a0b0*/  FSETP.GEU.AND P2, PT, R35, -126, PT ;  /* 0xc2fc00002300780b */ /* 0x000fc40003f4e000 */
[----:B------:R-:W-:-:S04]  /*a0c0*/  FMNMX R3, R57, R18, !PT ;  /* 0x0000001239037209 */ /* 0x000fc80007800000 */
[----:B------:R-:W3:Y:S01]  /*a0d0*/  MUFU.EX2 R17, R17 ;  /* 0x0000001100117308 */ /* 0x000ee20000000800 */
[----:B-1----:R-:W-:Y:S01]  /*a0e0*/  @!P3 FMUL R31, R31, R31 ;  /* 0x0000001f1f1fb220 */ /* 0x002fe20000400000 */
[----:B------:R-:W-:Y:S01]  /*a0f0*/  FSETP.GEU.AND P3, PT, R47, -126, PT ;  /* 0xc2fc00002f00780b */ /* 0x000fe20003f6e000 */
[----:B------:R-:W-:Y:S01]  /*a100*/  @!P6 FMUL R43, R43, 0.5 ;  /* 0x3f0000002b2be820 */ /* 0x000fe20000400000 */
[----:B------:R-:W-:Y:S01]  /*a110*/  FMNMX R18, R60, R3, !PT ;  /* 0x000000033c127209 */ /* 0x000fe20007800000 */
[--C-:B--2---:R-:W-:Y:S01]  /*a120*/  FFMA R39, R54, UR18, -R144.reuse ;  /* 0x0000001236277c23 */ /* 0x104fe20008000890 */
[--C-:B------:R-:W-:Y:S01]  /*a130*/  FFMA R54, R62, UR18, -R144.reuse ;  /* 0x000000123e367c23 */ /* 0x100fe20008000890 */
[----:B------:R-:W-:Y:S01]  /*a140*/  @!P2 FMUL R35, R35, 0.5 ;  /* 0x3f0000002323a820 */ /* 0x000fe20000400000 */
[----:B------:R-:W-:Y:S01]  /*a150*/  FMNMX R3, R61, R18, !PT ;  /* 0x000000123d037209 */ /* 0x000fe20007800000 */
[----:B----4-:R-:W-:Y:S01]  /*a160*/  @!P4 FMUL R16, R16, R16 ;  /* 0x000000101010c220 */ /* 0x010fe20000400000 */
[----:B------:R1:W2:Y:S01]  /*a170*/  MUFU.EX2 R18, R43 ;  /* 0x0000002b00127308 */ /* 0x0002a20000000800 */
[----:B------:R-:W-:Y:S01]  /*a180*/  FSETP.GEU.AND P4, PT, R19, -126, PT ;  /* 0xc2fc00001300780b */ /* 0x000fe20003f8e000 */
[--C-:B------:R-:W-:Y:S01]  /*a190*/  FFMA R62, R74, UR18, -R144.reuse ;  /* 0x000000124a3e7c23 */ /* 0x100fe20008000890 */
[----:B------:R-:W-:Y:S01]  /*a1a0*/  FMNMX R20, R64, R3, !PT ;  /* 0x0000000340147209 */ /* 0x000fe20007800000 */
[----:B------:R-:W-:Y:S01]  /*a1b0*/  FFMA R74, R86, UR18, -R144 ;  /* 0x00000012564a7c23 */ /* 0x000fe20008000890 */
[----:B------:R-:W-:-:S02]  /*a1c0*/  @!P3 FMUL R47, R47, 0.5 ;  /* 0x3f0000002f2fb820 */ /* 0x000fc40000400000 */
[----:B------:R-:W-:Y:S01]  /*a1d0*/  FMNMX R3, R65, R20, !PT ;  /* 0x0000001441037209 */ /* 0x000fe20007800000 */
[----:B------:R-:W4:Y:S01]  /*a1e0*/  MUFU.EX2 R35, R35 ;  /* 0x0000002300237308 */ /* 0x000f220000000800 */
[----:B---3--:R-:W-:Y:S01]  /*a1f0*/  @!P5 FMUL R17, R17, R17 ;  /* 0x000000111111d220 */ /* 0x008fe20000400000 */
[----:B------:R-:W-:Y:S01]  /*a200*/  FSETP.GEU.AND P5, PT, R51, -126, PT ;  /* 0xc2fc00003300780b */ /* 0x000fe20003fae000 */
[--C-:B-1----:R-:W-:Y:S01]  /*a210*/  FFMA R43, R63, UR18, -R144.reuse ;  /* 0x000000123f2b7c23 */ /* 0x102fe20008000890 */
[----:B------:R-:W-:Y:S01]  /*a220*/  FMNMX R22, R68, R3, !PT ;  /* 0x0000000344167209 */ /* 0x000fe20007800000 */
[----:B------:R-:W-:Y:S01]  /*a230*/  FFMA R63, R87, UR18, -R144 ;  /* 0x00000012573f7c23 */ /* 0x000fe20008000890 */
[----:B------:R-:W-:Y:S02]  /*a240*/  @!P4 FMUL R19, R19, 0.5 ;  /* 0x3f0000001313c820 */ /* 0x000fe40000400000 */
[----:B------:R1:W3:Y:S01]  /*a250*/  MUFU.EX2 R20, R47 ;  /* 0x0000002f00147308 */ /* 0x0002e20000000800 */
[----:B------:R-:W-:Y:S01]  /*a260*/  FMNMX R3, R69, R22, !PT ;  /* 0x0000001645037209 */ /* 0x000fe20007800000 */
[----:B--2---:R-:W-:Y:S01]  /*a270*/  @!P6 FMUL R18, R18, R18 ;  /* 0x000000121212e220 */ /* 0x004fe20000400000 */
[----:B------:R-:W-:-:S02]  /*a280*/  FSETP.GEU.AND P6, PT, R39, -126, PT ;  /* 0xc2fc00002700780b */ /* 0x000fc40003fce000 */
[----:B------:R-:W-:Y:S02]  /*a290*/  FMNMX R22, R72, R3, !PT ;  /* 0x0000000348167209 */ /* 0x000fe40007800000 */
[----:B------:R-:W-:Y:S01]  /*a2a0*/  @!P5 FMUL R51, R51, 0.5 ;  /* 0x3f0000003333d820 */ /* 0x000fe20000400000 */
[----:B------:R-:W2:Y:S01]  /*a2b0*/  MUFU.EX2 R19, R19 ;  /* 0x0000001300137308 */ /* 0x000ea20000000800 */
[----:B----4-:R-:W-:Y:S01]  /*a2c0*/  @!P2 FMUL R35, R35, R35 ;  /* 0x000000232323a220 */ /* 0x010fe20000400000 */
[----:B------:R-:W-:Y:S01]  /*a2d0*/  FSETP.GEU.AND P2, PT, R42, -126, PT ;  /* 0xc2fc00002a00780b */ /* 0x000fe20003f4e000 */
[----:B-1----:R-:W-:Y:S01]  /*a2e0*/  FFMA R47, R71, UR18, -R144 ;  /* 0x00000012472f7c23 */ /* 0x002fe20008000890 */
[----:B------:R-:W-:-:S04]  /*a2f0*/  FMNMX R3, R73, R22, !PT ;  /* 0x0000001649037209 */ /* 0x000fc80007800000 */
[----:B------:R1:W4:Y:S01]  /*a300*/  MUFU.EX2 R22, R51 ;  /* 0x0000003300167308 */ /* 0x0003220000000800 */
[----:B---3--:R-:W-:Y:S01]  /*a310*/  @!P3 FMUL R20, R20, R20 ;  /* 0x000000141414b220 */ /* 0x008fe20000400000 */
[----:B------:R-:W-:Y:S01]  /*a320*/  FSETP.GEU.AND P3, PT, R21, -126, PT ;  /* 0xc2fc00001500780b */ /* 0x000fe20003f6e000 */
[----:B------:R-:W-:Y:S01]  /*a330*/  @!P6 FMUL R39, R39, 0.5 ;  /* 0x3f0000002727e820 */ /* 0x000fe20000400000 */
[----:B------:R-:W-:-:S03]  /*a340*/  FMNMX R26, R76, R3, !PT ;  /* 0x000000034c1a7209 */ /* 0x000fc60007800000 */
[----:B------:R-:W-:Y:S01]  /*a350*/  @!P2 FMUL R42, R42, 0.5 ;  /* 0x3f0000002a2aa820 */ /* 0x000fe20000400000 */
[----:B------:R-:W-:Y:S01]  /*a360*/  FMNMX R3, R77, R26, !PT ;  /* 0x0000001a4d037209 */ /* 0x000fe20007800000 */
[----:B------:R-:W3:Y:S01]  /*a370*/  MUFU.EX2 R39, R39 ;  /* 0x0000002700277308 */ /* 0x000ee20000000800 */
[----:B--2---:R-:W-:Y:S01]  /*a380*/  @!P4 FMUL R19, R19, R19 ;  /* 0x000000131313c220 */ /* 0x004fe20000400000 */
[----:B------:R-:W-:Y:S01]  /*a390*/  FSETP.GEU.AND P4, PT, R46, -126, PT ;  /* 0xc2fc00002e00780b */ /* 0x000fe20003f8e000 */
[----:B-1----:R-:W-:Y:S01]  /*a3a0*/  FFMA R51, R75, UR18, -R144 ;  /* 0x000000124b337c23 */ /* 0x002fe20008000890 */
[----:B------:R-:W-:Y:S02]  /*a3b0*/  FMNMX R26, R80, R3, !PT ;  /* 0x00000003501a7209 */ /* 0x000fe40007800000 */
[----:B------:R-:W-:Y:S02]  /*a3c0*/  @!P3 FMUL R21, R21, 0.5 ;  /* 0x3f0000001515b820 */ /* 0x000fe40000400000 */
[----:B------:R-:W1:Y:S01]  /*a3d0*/  MUFU.EX2 R42, R42 ;  /* 0x0000002a002a7308 */ /* 0x000e620000000800 */
[----:B----4-:R-:W-:Y:S01]  /*a3e0*/  @!P5 FMUL R22, R22, R22 ;  /* 0x000000161616d220 */ /* 0x010fe20000400000 */
[----:B------:R-:W-:-:S02]  /*a3f0*/  FSETP.GEU.AND P5, PT, R54, -126, PT ;  /* 0xc2fc00003600780b */ /* 0x000fc40003fae000 */
[----:B------:R-:W-:-:S03]  /*a400*/  FMNMX R3, R81, R26, !PT ;  /* 0x0000001a51037209 */ /* 0x000fc60007800000 */
[----:B------:R-:W-:Y:S01]  /*a410*/  @!P4 FMUL R46, R46, 0.5 ;  /* 0x3f0000002e2ec820 */ /* 0x000fe20000400000 */
[----:B------:R-:W2:Y:S01]  /*a420*/  MUFU.EX2 R21, R21 ;  /* 0x0000001500157308 */ /* 0x000ea20000000800 */
[----:B---3--:R-:W-:Y:S01]  /*a430*/  @!P6 FMUL R39, R39, R39 ;  /* 0x000000272727e220 */ /* 0x008fe20000400000 */
[----:B------:R-:W-:Y:S02]  /*a440*/  FSETP.GEU.AND P6, PT, R43, -126, PT ;  /* 0xc2fc00002b00780b */ /* 0x000fe40003fce000 */
[----:B------:R-:W-:-:S03]  /*a450*/  FMNMX R26, R84, R3, !PT ;  /* 0x00000003541a7209 */ /* 0x000fc60007800000 */
[----:B------:R-:W-:Y:S01]  /*a460*/  @!P5 FMUL R54, R54, 0.5 ;  /* 0x3f0000003636d820 */ /* 0x000fe20000400000 */
[----:B------:R-:W3:Y:S01]  /*a470*/  MUFU.EX2 R46, R46 ;  /* 0x0000002e002e7308 */ /* 0x000ee20000000800 */
[----:B-1----:R-:W-:Y:S01]  /*a480*/  @!P2 FMUL R42, R42, R42 ;  /* 0x0000002a2a2aa220 */ /* 0x002fe20000400000 */
[----:B------:R-:W-:Y:S02]  /*a490*/  FSETP.GEU.AND P2, PT, R23, -126, PT ;  /* 0xc2fc00001700780b */ /* 0x000fe40003f4e000 */
[----:B------:R-:W-:-:S03]  /*a4a0*/  FMNMX R26, R85, R26, !PT ;  /* 0x0000001a551a7209 */ /* 0x000fc60007800000 */
[----:B------:R-:W-:Y:S01]  /*a4b0*/  @!P6 FMUL R43, R43, 0.5 ;  /* 0x3f0000002b2be820 */ /* 0x000fe20000400000 */
[----:B------:R-:W1:Y:S01]  /*a4c0*/  MUFU.EX2 R54, R54 ;  /* 0x0000003600367308 */ /* 0x000e620000000800 */
[----:B--2---:R-:W-:Y:S01]  /*a4d0*/  @!P3 FMUL R21, R21, R21 ;  /* 0x000000151515b220 */ /* 0x004fe20000400000 */
[----:B------:R-:W-:Y:S01]  /*a4e0*/  FSETP.GEU.AND P3, PT, R58, -126, PT ;  /* 0xc2fc00003a00780b */ /* 0x000fe20003f6e000 */
[----:B------:R-:W2:Y:S04]  /*a4f0*/  SHFL.BFLY PT, R3, R26, 0x1, 0x1f ;  /* 0x0c201f001a037f89 */ /* 0x000ea800000e0000 */
[----:B------:R-:W-:Y:S01]  /*a500*/  @!P2 FMUL R23, R23, 0.5 ;  /* 0x3f0000001717a820 */ /* 0x000fe20000400000 */
[----:B------:R-:W4:Y:S01]  /*a510*/  MUFU.EX2 R43, R43 ;  /* 0x0000002b002b7308 */ /* 0x000f220000000800 */
[----:B---3--:R-:W-:Y:S01]  /*a520*/  @!P4 FMUL R46, R46, R46 ;  /* 0x0000002e2e2ec220 */ /* 0x008fe20000400000 */
[----:B------:R-:W-:-:S05]  /*a530*/  FSETP.GEU.AND P4, PT, R50, -126, PT ;  /* 0xc2fc00003200780b */ /* 0x000fca0003f8e000 */
[----:B------:R-:W-:Y:S01]  /*a540*/  @!P3 FMUL R58, R58, 0.5 ;  /* 0x3f0000003a3ab820 */ /* 0x000fe20000400000 */
[----:B------:R-:W3:Y:S01]  /*a550*/  MUFU.EX2 R23, R23 ;  /* 0x0000001700177308 */ /* 0x000ee20000000800 */
[----:B-1----:R-:W-:Y:S01]  /*a560*/  @!P5 FMUL R54, R54, R54 ;  /* 0x000000363636d220 */ /* 0x002fe20000400000 */
[----:B------:R-:W-:-:S05]  /*a570*/  FSETP.GEU.AND P5, PT, R47, -126, PT ;  /* 0xc2fc00002f00780b */ /* 0x000fca0003fae000 */
[----:B------:R-:W-:Y:S01]  /*a580*/  @!P4 FMUL R50, R50, 0.5 ;  /* 0x3f0000003232c820 */ /* 0x000fe20000400000 */
[----:B------:R-:W1:Y:S01]  /*a590*/  MUFU.EX2 R58, R58 ;  /* 0x0000003a003a7308 */ /* 0x000e620000000800 */
[----:B----4-:R-:W-:Y:S01]  /*a5a0*/  @!P6 FMUL R43, R43, R43 ;  /* 0x0000002b2b2be220 */ /* 0x010fe20000400000 */
[----:B------:R-:W-:Y:S02]  /*a5b0*/  FSETP.GEU.AND P6, PT, R62, -126, PT ;  /* 0xc2fc00003e00780b */ /* 0x000fe40003fce000 */
[----:B--2---:R-:W-:-:S03]  /*a5c0*/  FMNMX R3, R26, R3, !PT ;  /* 0x000000031a037209 */ /* 0x004fc60007800000 */
[----:B------:R-:W-:Y:S01]  /*a5d0*/  @!P5 FMUL R47, R47, 0.5 ;  /* 0x3f0000002f2fd820 */ /* 0x000fe20000400000 */
[----:B------:R-:W2:Y:S01]  /*a5e0*/  MUFU.EX2 R50, R50 ;  /* 0x0000003200327308 */ /* 0x000ea20000000800 */
[----:B---3--:R-:W-:Y:S01]  /*a5f0*/  @!P2 FMUL R23, R23, R23 ;  /* 0x000000171717a220 */ /* 0x008fe20000400000 */
[----:B------:R-:W-:Y:S01]  /*a600*/  FSETP.GEU.AND P2, PT, R51, -126, PT ;  /* 0xc2fc00003300780b */ /* 0x000fe20003f4e000 */
[----:B------:R-:W3:Y:S04]  /*a610*/  SHFL.BFLY PT, R26, R3, 0x2, 0x1f ;  /* 0x0c401f00031a7f89 */ /* 0x000ee800000e0000 */
[----:B------:R-:W-:Y:S01]  /*a620*/  @!P6 FMUL R62, R62, 0.5 ;  /* 0x3f0000003e3ee820 */ /* 0x000fe20000400000 */
[----:B------:R-:W4:Y:S01]  /*a630*/  MUFU.EX2 R47, R47 ;  /* 0x0000002f002f7308 */ /* 0x000f220000000800 */
[----:B-1----:R-:W-:Y:S01]  /*a640*/  @!P3 FMUL R58, R58, R58 ;  /* 0x0000003a3a3ab220 */ /* 0x002fe20000400000 */
[----:B------:R-:W-:-:S05]  /*a650*/  FSETP.GEU.AND P3, PT, R66, -126, PT ;  /* 0xc2fc00004200780b */ /* 0x000fca0003f6e000 */
[----:B------:R-:W-:Y:S01]  /*a660*/  @!P2 FMUL R51, R51, 0.5 ;  /* 0x3f0000003333a820 */ /* 0x000fe20000400000 */
[----:B------:R-:W1:Y:S01]  /*a670*/  MUFU.EX2 R62, R62 ;  /* 0x0000003e003e7308 */ /* 0x000e620000000800 */
[----:B--2---:R-:W-:Y:S01]  /*a680*/  @!P4 FMUL R50, R50, R50 ;  /* 0x000000323232c220 */ /* 0x004fe20000400000 */
[----:B------:R-:W-:-:S05]  /*a690*/  FSETP.GEU.AND P4, PT, R55, -126, PT ;  /* 0xc2fc00003700780b */ /* 0x000fca0003f8e000 */
[----:B------:R-:W-:Y:S01]  /*a6a0*/  @!P3 FMUL R66, R66, 0.5 ;  /* 0x3f0000004242b820 */ /* 0x000fe20000400000 */
[----:B------:R-:W2:Y:S01]  /*a6b0*/  MUFU.EX2 R51, R51 ;  /* 0x0000003300337308 */ /* 0x000ea20000000800 */
[----:B----4-:R-:W-:Y:S01]  /*a6c0*/  @!P5 FMUL R47, R47, R47 ;  /* 0x0000002f2f2fd220 */ /* 0x010fe20000400000 */
[----:B------:R-:W-:Y:S02]  /*a6d0*/  FSETP.GEU.AND P5, PT, R70, -126, PT ;  /* 0xc2fc00004600780b */ /* 0x000fe40003fae000 */
[----:B---3--:R-:W-:-:S03]  /*a6e0*/  FMNMX R3, R3, R26, !PT ;  /* 0x0000001a03037209 */ /* 0x008fc60007800000 */
[----:B------:R-:W-:Y:S01]  /*a6f0*/  @!P4 FMUL R55, R55, 0.5 ;  /* 0x3f0000003737c820 */ /* 0x000fe20000400000 */
[----:B------:R-:W3:Y:S01]  /*a700*/  MUFU.EX2 R66, R66 ;  /* 0x0000004200427308 */ /* 0x000ee20000000800 */
[----:B-1----:R-:W-:Y:S01]  /*a710*/  @!P6 FMUL R62, R62, R62 ;  /* 0x0000003e3e3ee220 */ /* 0x002fe20000400000 */
[----:B------:R-:W-:-:S04]  /*a720*/  FSETP.NEU.AND P6, PT, R3, -INF , PT ;  /* 0xff8000000300780b */ /* 0x000fc80003fcd000 */
[----:B------:R-:W-:Y:S01]  /*a730*/  FSEL R78, R3, RZ, P6 ;  /* 0x000000ff034e7208 */ /* 0x000fe20003000000 */
[----:B------:R-:W-:Y:S01]  /*a740*/  @!P5 FMUL R70, R70, 0.5 ;  /* 0x3f0000004646d820 */ /* 0x000fe20000400000 */
[----:B------:R-:W1:Y:S01]  /*a750*/  MUFU.EX2 R55, R55 ;  /* 0x0000003700377308 */ /* 0x000e620000000800 */
[----:B--2---:R-:W-:Y:S01]  /*a760*/  @!P2 FMUL R51, R51, R51 ;  /* 0x000000333333a220 */ /* 0x004fe20000400000 */
[----:B------:R-:W-:Y:S01]  /*a770*/  FSETP.GEU.AND P2, PT, R59, -126, PT ;  /* 0xc2fc00003b00780b */ /* 0x000fe20003f4e000 */
[----:B------:R-:W-:Y:S01]  /*a780*/  FMUL R75, R78, UR18 ;  /* 0x000000124e4b7c20 */ /* 0x000fe20008400000 */
[----:B------:R-:W-:Y:S01]  /*a790*/  FSETP.GEU.AND P6, PT, R74, -126, PT ;  /* 0xc2fc00004a00780b */ /* 0x000fe20003fce000 */
[----:B------:R-:W-:Y:S02]  /*a7a0*/  FADD R78, -R78, R9 ;  /* 0x000000094e4e7221 */ /* 0x000fe40000000100 */
[--C-:B------:R-:W-:Y:S01]  /*a7b0*/  FFMA R26, R28, UR18, -R75.reuse ;  /* 0x000000121c1a7c23 */ /* 0x100fe2000800084b */
[----:B------:R-:W2:Y:S01]  /*a7c0*/  MUFU.EX2 R70, R70 ;  /* 0x0000004600467308 */ /* 0x000ea20000000800 */
[----:B---3--:R-:W-:Y:S01]  /*a7d0*/  @!P3 FMUL R66, R66, R66 ;  /* 0x000000424242b220 */ /* 0x008fe20000400000 */
[----:B------:R-:W-:Y:S01]  /*a7e0*/  FSETP.GEU.AND P3, PT, R63, -126, PT ;  /* 0xc2fc00003f00780b */ /* 0x000fe20003f6e000 */
[--C-:B------:R-:W-:Y:S01]  /*a7f0*/  FFMA R24, R24, UR18, -R75.reuse ;  /* 0x0000001218187c23 */ /* 0x100fe2000800084b */
[--C-:B------:R-:W-:Y:S01]  /*a800*/  FFMA R25, R25, UR18, -R75.reuse ;  /* 0x0000001219197c23 */ /* 0x100fe2000800084b */
[--C-:B------:R-:W-:Y:S01]  /*a810*/  FFMA R28, R32, UR18, -R75.reuse ;  /* 0x00000012201c7c23 */ /* 0x100fe2000800084b */
[--C-:B------:R-:W-:Y:S01]  /*a820*/  FFMA R29, R29, UR18, -R75.reuse ;  /* 0x000000121d1d7c23 */ /* 0x100fe2000800084b */
[----:B------:R-:W-:Y:S01]  /*a830*/  @!P2 FMUL R59, R59, 0.5 ;  /* 0x3f0000003b3ba820 */ /* 0x000fe20000400000 */
[--C-:B------:R-:W-:Y:S01]  /*a840*/  FFMA R30, R36, UR18, -R75.reuse ;  /* 0x00000012241e7c23 */ /* 0x100fe2000800084b */
[----:B-1----:R-:W-:Y:S01]  /*a850*/  @!P4 FMUL R55, R55, R55 ;  /* 0x000000373737c220 */ /* 0x002fe20000400000 */
[----:B------:R-:W-:Y:S01]  /*a860*/  @!P6 FMUL R74, R74, 0.5 ;  /* 0x3f0000004a4ae820 */ /* 0x000fe20000400000 */
[----:B------:R-:W-:Y:S01]  /*a870*/  FSETP.GEU.AND P4, PT, R24, -126, PT ;  /* 0xc2fc00001800780b */ /* 0x000fe20003f8e000 */
[--C-:B------:R-:W-:Y:S01]  /*a880*/  FFMA R32, R33, UR18, -R75.reuse ;  /* 0x0000001221207c23 */ /* 0x100fe2000800084b */
[----:B------:R-:W1:Y:S01]  /*a890*/  MUFU.EX2 R59, R59 ;  /* 0x0000003b003b7308 */ /* 0x000e620000000800 */
[--C-:B------:R-:W-:Y:S01]  /*a8a0*/  FFMA R40, R40, UR18, -R75.reuse ;  /* 0x0000001228287c23 */ /* 0x100fe2000800084b */
[----:B------:R-:W-:Y:S01]  /*a8b0*/  @!P3 FMUL R63, R63, 0.5 ;  /* 0x3f0000003f3fb820 */ /* 0x000fe20000400000 */
[--C-:B------:R-:W-:Y:S01]  /*a8c0*/  FFMA R36, R48, UR18, -R75.reuse ;  /* 0x0000001230247c23 */ /* 0x100fe2000800084b */
[----:B--2---:R-:W-:Y:S01]  /*a8d0*/  @!P5 FMUL R70, R70, R70 ;  /* 0x000000464646d220 */ /* 0x004fe20000400000 */
[----:B------:R-:W-:Y:S01]  /*a8e0*/  FSETP.GEU.AND P5, PT, R25, -126, PT ;  /* 0xc2fc00001900780b */ /* 0x000fe20003fae000 */
[--C-:B------:R-:W-:Y:S01]  /*a8f0*/  FFMA R34, R44, UR18, -R75.reuse ;  /* 0x000000122c227c23 */ /* 0x100fe2000800084b */
[--C-:B------:R-:W-:Y:S01]  /*a900*/  FFMA R38, R45, UR18, -R75.reuse ;  /* 0x000000122d267c23 */ /* 0x100fe2000800084b */
[----:B------:R-:W2:Y:S01]  /*a910*/  MUFU.EX2 R63, R63 ;  /* 0x0000003f003f7308 */ /* 0x000ea20000000800 */
[--C-:B------:R-:W-:Y:S01]  /*a920*/  FFMA R52, R52, UR18, -R75.reuse ;  /* 0x0000001234347c23 */ /* 0x100fe2000800084b */
[--C-:B------:R-:W-:Y:S01]  /*a930*/  FFMA R56, R56, UR18, -R75.reuse ;  /* 0x0000001238387c23 */ /* 0x100fe2000800084b */
[----:B------:R-:W-:Y:S01]  /*a940*/  @!P4 FMUL R24, R24, 0.5 ;  /* 0x3f0000001818c820 */ /* 0x000fe20000400000 */
        /* <DEDUP_REMOVED lines=12> */
[----:B------:R1:W4:Y:S01]  /*aa10*/  MUFU.EX2 R67, R25 ;  /* 0x0000001900437308 */ /* 0x0003220000000800 */
[----:B--2---:R-:W-:Y:S01]  /*aa20*/  @!P3 FMUL R63, R63, R63 ;  /* 0x0000003f3f3fb220 */ /* 0x004fe20000400000 */
[----:B------:R-:W-:Y:S01]  /*aa30*/  FSETP.GEU.AND P3, PT, R28, -126, PT ;  /* 0xc2fc00001c00780b */ /* 0x000fe20003f6e000 */
[--C-:B------:R-:W-:Y:S01]  /*aa40*/  FFMA R81, R81, UR18, -R75.reuse ;  /* 0x0000001251517c23 */ /* 0x100fe2000800084b */
[--C-:B------:R-:W-:Y:S01]  /*aa50*/  FFMA R85, R85, UR18, -R75.reuse ;  /* 0x0000001255557c23 */ /* 0x100fe2000800084b */
[--C-:B------:R-:W-:Y:S01]  /*aa60*/  FFMA R77, R77, UR18, -R75.reuse ;  /* 0x000000124d4d7c23 */ /* 0x100fe2000800084b */
[--C-:B------:R-:W-:Y:S01]  /*aa70*/  FFMA R84, R84, UR18, -R75.reuse ;  /* 0x0000001254547c23 */ /* 0x100fe2000800084b */
[----:B------:R-:W-:Y:S01]  /*aa80*/  @!P2 FMUL R26, R26, 0.5 ;  /* 0x3f0000001a1aa820 */ /* 0x000fe20000400000 */
[----:B------:R-:W2:Y:S01]  /*aa90*/  MUFU.EX2 R24, R24 ;  /* 0x0000001800187308 */ /* 0x000ea20000000800 */
[----:B---3--:R-:W-:Y:S01]  /*aaa0*/  @!P6 FMUL R74, R74, R74 ;  /* 0x0000004a4a4ae220 */ /* 0x008fe20000400000 */
[----:B-1----:R-:W-:Y:S01]  /*aab0*/  FFMA R25, R37, UR18, -R75 ;  /* 0x0000001225197c23 */ /* 0x002fe2000800084b */
[----:B------:R-:W-:Y:S01]  /*aac0*/  FSETP.GEU.AND P6, PT, R29, -126, PT ;  /* 0xc2fc00001d00780b */ /* 0x000fe20003fce000 */
[----:B------:R-:W-:Y:S01]  /*aad0*/  FADD R79, R22, R59 ;  /* 0x0000003b164f7221 */ /* 0x000fe20000000000 */
[----:B------:R-:W-:-:S02]  /*aae0*/  FMUL R78, R78, UR18 ;  /* 0x000000124e4e7c20 */ /* 0x000fc40008400000 */
[----:B------:R-:W-:Y:S01]  /*aaf0*/  @!P3 FMUL R28, R28, 0.5 ;  /* 0x3f0000001c1cb820 */ /* 0x000fe20000400000 */
[----:B------:R-:W1:Y:S01]  /*ab00*/  MUFU.EX2 R26, R26 ;  /* 0x0000001a001a7308 */ /* 0x000e620000000800 */
[----:B----4-:R-:W-:Y:S01]  /*ab10*/  @!P5 FMUL R67, R67, R67 ;  /* 0x000000434343d220 */ /* 0x010fe20000400000 */
[----:B------:R-:W-:-:S06]  /*ab20*/  FSETP.GEU.AND P5, PT, R30, -126, PT ;  /* 0xc2fc00001e00780b */ /* 0x000fcc0003fae000 */
[----:B------:R-:W-:Y:S01]  /*ab30*/  @!P6 FMUL R29, R29, 0.5 ;  /* 0x3f0000001d1de820 */ /* 0x000fe20000400000 */
[----:B--2---:R-:W-:Y:S01]  /*ab40*/  @!P4 FMUL R24, R24, R24 ;  /* 0x000000181818c220 */ /* 0x004fe20000400000 */
[----:B------:R-:W-:Y:S01]  /*ab50*/  FSETP.GEU.AND P4, PT, R32, -126, PT ;  /* 0xc2fc00002000780b */ /* 0x000fe20003f8e000 */
[----:B------:R-:W2:Y:S04]  /*ab60*/  MUFU.EX2 R28, R28 ;  /* 0x0000001c001c7308 */ /* 0x000ea80000000800 */
[----:B------:R-:W-:Y:S01]  /*ab70*/  @!P5 FMUL R30, R30, 0.5 ;  /* 0x3f0000001e1ed820 */ /* 0x000fe20000400000 */
[----:B-1----:R-:W-:Y:S01]  /*ab80*/  @!P2 FMUL R26, R26, R26 ;  /* 0x0000001a1a1aa220 */ /* 0x002fe20000400000 */
[----:B------:R-:W-:Y:S02]  /*ab90*/  FSETP.GEU.AND P2, PT, R25, -126, PT ;  /* 0xc2fc00001900780b */ /* 0x000fe40003f4e000 */
[----:B------:R1:W3:Y:S04]  /*aba0*/  MUFU.EX2 R33, R29 ;  /* 0x0000001d00217308 */ /* 0x0002e80000000800 */
[----:B------:R-:W-:-:S04]  /*abb0*/  @!P4 FMUL R32, R32, 0.5 ;  /* 0x3f0000002020c820 */ /* 0x000fc80000400000 */
[----:B------:R-:W4:Y:S01]  /*abc0*/  MUFU.EX2 R37, R32 ;  /* 0x0000002000257308 */ /* 0x000f220000000800 */
[----:B-1----:R-:W-:Y:S01]  /*abd0*/  FFMA R29, R41, UR18, -R75 ;  /* 0x00000012291d7c23 */ /* 0x002fe2000800084b */
[----:B--2---:R-:W-:Y:S01]  /*abe0*/  @!P3 FMUL R28, R28, R28 ;  /* 0x0000001c1c1cb220 */ /* 0x004fe20000400000 */
[----:B------:R-:W-:-:S03]  /*abf0*/  @!P2 FMUL R25, R25, 0.5 ;  /* 0x3f0000001919a820 */ /* 0x000fc60000400000 */
[----:B------:R-:W-:Y:S02]  /*ac00*/  FSETP.GEU.AND P3, PT, R29, -126, PT ;  /* 0xc2fc00001d00780b */ /* 0x000fe40003f6e000 */
[----:B------:R1:W2:Y:S01]  /*ac10*/  MUFU.EX2 R41, R25 ;  /* 0x0000001900297308 */ /* 0x0002a20000000800 */
[----:B---3--:R-:W-:Y:S01]  /*ac20*/  @!P6 FMUL R33, R33, R33 ;  /* 0x000000212121e220 */ /* 0x008fe20000400000 */
[----:B------:R-:W-:-:S06]  /*ac30*/  FSETP.GEU.AND P6, PT, R40, -126, PT ;  /* 0xc2fc00002800780b */ /* 0x000fcc0003fce000 */
[----:B------:R-:W3:Y:S01]  /*ac40*/  MUFU.EX2 R30, R30 ;  /* 0x0000001e001e7308 */ /* 0x000ee20000000800 */
[----:B----4-:R-:W-:Y:S01]  /*ac50*/  @!P4 FMUL R37, R37, R37 ;  /* 0x000000252525c220 */ /* 0x010fe20000400000 */
[----:B------:R-:W-:Y:S01]  /*ac60*/  FSETP.GEU.AND P4, PT, R34, -126, PT ;  /* 0xc2fc00002200780b */ /* 0x000fe20003f8e000 */
[----:B------:R-:W-:Y:S01]  /*ac70*/  @!P3 FMUL R29, R29, 0.5 ;  /* 0x3f0000001d1db820 */ /* 0x000fe20000400000 */
[----:B-1----:R-:W-:-:S03]  /*ac80*/  FFMA R25, R49, UR18, -R75 ;  /* 0x0000001231197c23 */ /* 0x002fc6000800084b */
[----:B------:R-:W-:Y:S01]  /*ac90*/  @!P6 FMUL R40, R40, 0.5 ;  /* 0x3f0000002828e820 */ /* 0x000fe20000400000 */
[----:B------:R1:W4:Y:S01]  /*aca0*/  MUFU.EX2 R45, R29 ;  /* 0x0000001d002d7308 */ /* 0x0003220000000800 */
[----:B--2---:R-:W-:Y:S01]  /*acb0*/  @!P2 FMUL R41, R41, R41 ;  /* 0x000000292929a220 */ /* 0x004fe20000400000 */
[----:B------:R-:W-:-:S05]  /*acc0*/  FSETP.GEU.AND P2, PT, R36, -126, PT ;  /* 0xc2fc00002400780b */ /* 0x000fca0003f4e000 */
[----:B------:R-:W-:Y:S01]  /*acd0*/  @!P4 FMUL R34, R34, 0.5 ;  /* 0x3f0000002222c820 */ /* 0x000fe20000400000 */
[----:B------:R2:W5:Y:S01]  /*ace0*/  MUFU.EX2 R32, R40 ;  /* 0x0000002800207308 */ /* 0x0005620000000800 */
[----:B---3--:R-:W-:Y:S01]  /*acf0*/  @!P5 FMUL R30, R30, R30 ;  /* 0x0000001e1e1ed220 */ /* 0x008fe20000400000 */
[----:B------:R-:W-:Y:S01]  /*ad00*/  FSETP.GEU.AND P5, PT, R38, -126, PT ;  /* 0xc2fc00002600780b */ /* 0x000fe20003fae000 */
[----:B-1----:R-:W-:-:S04]  /*ad10*/  FFMA R29, R53, UR18, -R75 ;  /* 0x00000012351d7c23 */ /* 0x002fc8000800084b */
[----:B------:R-:W-:Y:S01]  /*ad20*/  @!P2 FMUL R36, R36, 0.5 ;  /* 0x3f0000002424a820 */ /* 0x000fe20000400000 */
[----:B------:R-:W1:Y:S01]  /*ad30*/  MUFU.EX2 R34, R34 ;  /* 0x0000002200227308 */ /* 0x000e620000000800 */
[----:B----4-:R-:W-:Y:S01]  /*ad40*/  @!P3 FMUL R45, R45, R45 ;  /* 0x0000002d2d2db220 */ /* 0x010fe20000400000 */
[----:B------:R-:W-:Y:S01]  /*ad50*/  FSETP.GEU.AND P3, PT, R52, -126, PT ;  /* 0xc2fc00003400780b */ /* 0x000fe20003f6e000 */
[----:B--2---:R-:W-:-:S04]  /*ad60*/  FFMA R40, R57, UR18, -R75 ;  /* 0x0000001239287c23 */ /* 0x004fc8000800084b */
[----:B------:R-:W-:Y:S01]  /*ad70*/  @!P5 FMUL R38, R38, 0.5 ;  /* 0x3f0000002626d820 */ /* 0x000fe20000400000 */
[----:B------:R-:W2:Y:S01]  /*ad80*/  MUFU.EX2 R36, R36 ;  /* 0x0000002400247308 */ /* 0x000ea20000000800 */
[----:B-----5:R-:W-:Y:S01]  /*ad90*/  @!P6 FMUL R32, R32, R32 ;  /* 0x000000202020e220 */ /* 0x020fe20000400000 */
        /* <DEDUP_REMOVED lines=17> */
[----:B--2---:R-:W-:-:S04]  /*aeb0*/  FFMA R25, R69, UR18, -R75 ;  /* 0x0000001245197c23 */ /* 0x004fc8000800084b */
[----:B------:R-:W-:Y:S01]  /*aec0*/  @!P5 FMUL R56, R56, 0.5 ;  /* 0x3f0000003838d820 */ /* 0x000fe20000400000 */
[----:B------:R-:W1:Y:S01]  /*aed0*/  MUFU.EX2 R40, R40 ;  /* 0x0000002800287308 */ /* 0x000e620000000800 */
[----:B----4-:R-:W-:Y:S01]  /*aee0*/  @!P6 FMUL R53, R53, R53 ;  /* 0x000000353535e220 */ /* 0x010fe20000400000 */
[----:B------:R-:W-:Y:S01]  /*aef0*/  FSETP.GEU.AND P6, PT, R60, -126, PT ;  /* 0xc2fc00003c00780b */ /* 0x000fe20003fce000 */
[----:B---3--:R-:W-:Y:S01]  /*af00*/  FFMA R29, R73, UR18, -R75 ;  /* 0x00000012491d7c23 */ /* 0x008fe2000800084b */
[----:B------:R-:W-:-:S03]  /*af10*/  FADD R75, R18, R51 ;  /* 0x00000033124b7221 */ /* 0x000fc60000000000 */
        /* <DEDUP_REMOVED lines=16> */
[----:B-1----:R-:W-:-:S04]  /*b020*/  FADD R60, R15, R58 ;  /* 0x0000003a0f3c7221 */ /* 0x002fc80000000000 */
[----:B------:R-:W-:Y:S01]  /*b030*/  @!P5 FMUL R48, R48, 0.5 ;  /* 0x3f0000003030d820 */ /* 0x000fe20000400000 */
[----:B------:R1:W3:Y:S01]  /*b040*/  MUFU.EX2 R69, R68 ;  /* 0x0000004400457308 */ /* 0x0002e20000000800 */
[----:B----4-:R-:W-:Y:S01]  /*b050*/  @!P6 FMUL R61, R61, R61 ;  /* 0x0000003d3d3de220 */ /* 0x010fe20000400000 */
[----:B------:R-:W-:Y:S01]  /*b060*/  FSETP.GEU.AND P6, PT, R25, -126, PT ;  /* 0xc2fc00001900780b */ /* 0x000fe20003fce000 */
[----:B--2---:R-:W-:Y:S01]  /*b070*/  FADD R64, R19, R70 ;  /* 0x0000004613407221 */ /* 0x004fe20000000000 */
[----:B------:R-:W-:-:S03]  /*b080*/  FADD R147, R60, R79 ;  /* 0x0000004f3c937221 */ /* 0x000fc60000000000 */
[----:B------:R-:W-:Y:S01]  /*b090*/  @!P3 FMUL R72, R72, 0.5 ;  /* 0x3f0000004848b820 */ /* 0x000fe20000400000 */
[----:B------:R-:W2:Y:S01]  /*b0a0*/  MUFU.EX2 R48, R48 ;  /* 0x0000003000307308 */ /* 0x000ea20000000800 */
[----:B-----5:R-:W-:Y:S01]  /*b0b0*/  @!P4 FMUL R65, R65, R65 ;  /* 0x000000414141c220 */ /* 0x020fe20000400000 */
[----:B------:R-:W-:Y:S01]  /*b0c0*/  FSETP.GEU.AND P4, PT, R29, -126, PT ;  /* 0xc2fc00001d00780b */ /* 0x000fe20003f8e000 */
[----:B-1----:R-:W-:Y:S01]  /*b0d0*/  FADD R68, R20, R55 ;  /* 0x0000003714447221 */ /* 0x002fe20000000000 */
[----:B------:R-:W-:-:S03]  /*b0e0*/  F2FP.BF16.F32.PACK_AB R55, R55, R66 ;  /* 0x000000423737723e */ /* 0x000fc600000010ff */
[----:B------:R-:W-:Y:S01]  /*b0f0*/  @!P6 FMUL R25, R25, 0.5 ;  /* 0x3f0000001919e820 */ /* 0x000fe20000400000 */
[----:B------:R-:W1:Y:S01]  /*b100*/  MUFU.EX2 R73, R72 ;  /* 0x0000004800497308 */ /* 0x000e620000000800 */
[----:B---3--:R-:W-:Y:S01]  /*b110*/  @!P2 FMUL R69, R69, R69 ;  /* 0x000000454545a220 */ /* 0x008fe20000400000 */
[----:B------:R-:W-:-:S05]  /*b120*/  FSETP.GEU.AND P2, PT, R80, -126, PT ;  /* 0xc2fc00005000780b */ /* 0x000fca0003f4e000 */
[----:B------:R-:W-:Y:S01]  /*b130*/  @!P4 FMUL R29, R29, 0.5 ;  /* 0x3f0000001d1dc820 */ /* 0x000fe20000400000 */
[----:B------:R3:W4:Y:S01]  /*b140*/  MUFU.EX2 R52, R25 ;  /* 0x0000001900347308 */ /* 0x0007220000000800 */
[----:B--2---:R-:W-:Y:S01]  /*b150*/  @!P5 FMUL R48, R48, R48 ;  /* 0x000000303030d220 */ /* 0x004fe20000400000 */
[----:B------:R-:W-:-:S05]  /*b160*/  FSETP.GEU.AND P5, PT, R76, -126, PT ;  /* 0xc2fc00004c00780b */ /* 0x000fca0003fae000 */
[----:B------:R-:W-:Y:S01]  /*b170*/  @!P2 FMUL R80, R80, 0.5 ;  /* 0x3f0000005050a820 */ /* 0x000fe20000400000 */
[----:B------:R2:W5:Y:S01]  /*b180*/  MUFU.EX2 R56, R29 ;  /* 0x0000001d00387308 */ /* 0x0005620000000800 */
[----:B---3--:R-:W-:Y:S01]  /*b190*/  FADD R25, -R11, R8 ;  /* 0x000000080b197221 */ /* 0x008fe20000000100 */
[----:B------:R-:W-:Y:S01]  /*b1a0*/  FADD R11, R17, R62 ;  /* 0x0000003e110b7221 */ /* 0x000fe20000000000 */
[----:B------:R-:W-:Y:S01]  /*b1b0*/  FADD R8, R10, R21 ;  /* 0x000000150a087221 */ /* 0x000fe20000000000 */
[----:B-1----:R-:W-:Y:S01]  /*b1c0*/  @!P3 FMUL R73, R73, R73 ;  /* 0x000000494949b220 */ /* 0x002fe20000400000 */
[----:B------:R-:W-:Y:S01]  /*b1d0*/  FSETP.GEU.AND P3, PT, R81, -126, PT ;  /* 0xc2fc00005100780b */ /* 0x000fe20003f6e000 */
[----:B------:R-:W-:Y:S01]  /*b1e0*/  FMUL R86, R25, UR18 ;  /* 0x0000001219567c20 */ /* 0x000fe20008400000 */
[----:B------:R-:W-:Y:S01]  /*b1f0*/  FADD R87, R8, R11 ;  /* 0x0000000b08577221 */ /* 0x000fe20000000000 */
[----:B------:R-:W-:Y:S01]  /*b200*/  @!P5 FMUL R76, R76, 0.5 ;  /* 0x3f0000004c4cd820 */ /* 0x000fe20000400000 */
[----:B------:R-:W1:Y:S01]  /*b210*/  MUFU.EX2 R11, R80 ;  /* 0x00000050000b7308 */ /* 0x000e620000000800 */
[----:B--2---:R-:W-:Y:S01]  /*b220*/  FADD R29, R14, R23 ;  /* 0x000000170e1d7221 */ /* 0x004fe20000000000 */
[----:B------:R-:W-:Y:S01]  /*b230*/  FADD R8, R13, R46 ;  /* 0x0000002e0d087221 */ /* 0x000fe20000000000 */
[----:B----4-:R-:W-:Y:S01]  /*b240*/  @!P6 FMUL R52, R52, R52 ;  /* 0x000000343434e220 */ /* 0x010fe20000400000 */
[----:B------:R-:W-:Y:S01]  /*b250*/  FSETP.GEU.AND P6, PT, R78, -126, PT ;  /* 0xc2fc00004e00780b */ /* 0x000fe20003fce000 */
[----:B------:R-:W-:Y:S01]  /*b260*/  FADD R148, R29, R64 ;  /* 0x000000401d947221 */ /* 0x000fe20000000000 */
[----:B------:R-:W-:Y:S01]  /*b270*/  FADD R144, R8, R75 ;  /* 0x0000004b08907221 */ /* 0x000fe20000000000 */
[----:B------:R-:W-:Y:S01]  /*b280*/  FADD R29, R31, R50 ;  /* 0x000000321f1d7221 */ /* 0x000fe20000000000 */
[----:B------:R-:W2:Y:S01]  /*b290*/  MUFU.EX2 R9, R76 ;  /* 0x0000004c00097308 */ /* 0x000ea20000000800 */
[----:B------:R-:W-:Y:S01]  /*b2a0*/  @!P3 FMUL R81, R81, 0.5 ;  /* 0x3f0000005151b820 */ /* 0x000fe20000400000 */
[----:B-----5:R-:W-:Y:S01]  /*b2b0*/  @!P4 FMUL R56, R56, R56 ;  /* 0x000000383838c220 */ /* 0x020fe20000400000 */
[----:B------:R-:W-:Y:S01]  /*b2c0*/  FADD R64, R39, R74 ;  /* 0x0000004a27407221 */ /* 0x000fe20000000000 */
[----:B------:R-:W-:Y:S01]  /*b2d0*/  FSETP.GEU.AND P4, PT, R77, -126, PT ;  /* 0xc2fc00004d00780b */ /* 0x000fe20003f8e000 */
[----:B------:R-:W-:Y:S01]  /*b2e0*/  FADD R8, R27, R54 ;  /* 0x000000361b087221 */ /* 0x000fe20000000000 */
[----:B------:R-:W-:Y:S01]  /*b2f0*/  FADD R75, R35, R66 ;  /* 0x00000042234b7221 */ /* 0x000fe20000000000 */
[----:B------:R-:W-:Y:S01]  /*b300*/  FADD R150, R29, R64 ;  /* 0x000000401d967221 */ /* 0x000fe20000000000 */
[----:B------:R-:W3:Y:S01]  /*b310*/  MUFU.EX2 R60, R81 ;  /* 0x00000051003c7308 */ /* 0x000ee20000000800 */
[----:B-1----:R-:W-:Y:S01]  /*b320*/  @!P2 FMUL R11, R11, R11 ;  /* 0x0000000b0b0ba220 */ /* 0x002fe20000400000 */
[----:B------:R-:W-:Y:S01]  /*b330*/  FSETP.GEU.AND P2, PT, R85, -126, PT ;  /* 0xc2fc00005500780b */ /* 0x000fe20003f4e000 */
[----:B------:R-:W-:Y:S01]  /*b340*/  FADD R145, R8, R75 ;  /* 0x0000004b08917221 */ /* 0x000fe20000000000 */
[----:B------:R-:W-:Y:S01]  /*b350*/  FADD R64, R16, R47 ;  /* 0x0000002f10407221 */ /* 0x000fe20000000000 */
[----:B------:R-:W-:Y:S01]  /*b360*/  FADD R75, R42, R63 ;  /* 0x0000003f2a4b7221 */ /* 0x000fe20000000000 */
[----:B------:R-:W-:Y:S01]  /*b370*/  FADD R29, R12, R43 ;  /* 0x0000002b0c1d7221 */ /* 0x000fe20000000000 */
[----:B------:R-:W-:Y:S01]  /*b380*/  FADD R25, R24, R71 ;  /* 0x0000004718197221 */ /* 0x000fe20000000000 */
[----:B------:R-:W-:Y:S01]  /*b390*/  FADD R72, R32, R73 ;  /* 0x0000004920487221 */ /* 0x000fe20000000000 */
[----:B--2---:R-:W-:Y:S01]  /*b3a0*/  @!P5 FMUL R9, R9, R9 ;  /* 0x000000090909d220 */ /* 0x004fe20000400000 */
[----:B------:R-:W-:Y:S01]  /*b3b0*/  FSETP.GEU.AND P5, PT, R84, -126, PT ;  /* 0xc2fc00005400780b */ /* 0x000fe20003fae000 */
[----:B------:R-:W-:Y:S01]  /*b3c0*/  FADD R149, R64, R75 ;  /* 0x0000004b40957221 */ /* 0x000fe20000000000 */
[----:B------:R-:W-:Y:S01]  /*b3d0*/  @!P4 FMUL R77, R77, 0.5 ;  /* 0x3f0000004d4dc820 */ /* 0x000fe20000400000 */
[----:B------:R-:W-:Y:S01]  /*b3e0*/  FADD R146, R29, R68 ;  /* 0x000000441d927221 */ /* 0x000fe20000000000 */
[----:B------:R-:W-:Y:S01]  /*b3f0*/  FADD R68, R28, R65 ;  /* 0x000000411c447221 */ /* 0x000fe20000000000 */
[----:B------:R-:W-:Y:S01]  /*b400*/  @!P2 FMUL R85, R85, 0.5 ;  /* 0x3f0000005555a820 */ /* 0x000fe20000400000 */
[----:B------:R1:W2:Y:S01]  /*b410*/  MUFU.EX2 R8, R77 ;  /* 0x0000004d00087308 */ /* 0x0002a20000000800 */
[----:B---3--:R-:W-:Y:S01]  /*b420*/  @!P3 FMUL R60, R60, R60 ;  /* 0x0000003c3c3cb220 */ /* 0x008fe20000400000 */
[----:B------:R-:W-:Y:S01]  /*b430*/  FSETP.GEU.AND P3, PT, R86, -126, PT ;  /* 0xc2fc00005600780b */ /* 0x000fe20003f6e000 */
[----:B------:R-:W-:Y:S01]  /*b440*/  FADD R79, R25, R72 ;  /* 0x00000048194f7221 */ /* 0x000fe20000000000 */
[----:B------:R-:W-:Y:S01]  /*b450*/  FADD R25, R26, R61 ;  /* 0x0000003d1a197221 */ /* 0x000fe20000000000 */
[----:B------:R-:W-:Y:S01]  /*b460*/  FADD R29, R67, R40 ;  /* 0x00000028431d7221 */ /* 0x000fe20000000000 */
[----:B------:R-:W-:Y:S01]  /*b470*/  FADD R76, R45, R56 ;  /* 0x000000382d4c7221 */ /* 0x000fe20000000000 */
[----:B------:R-:W-:Y:S01]  /*b480*/  @!P5 FMUL R84, R84, 0.5 ;  /* 0x3f0000005454d820 */ /* 0x000fe20000400000 */
[----:B------:R-:W3:Y:S01]  /*b490*/  MUFU.EX2 R64, R85 ;  /* 0x0000005500407308 */ /* 0x000ee20000000800 */
[----:B-1----:R-:W-:Y:S01]  /*b4a0*/  FADD R77, R36, R11 ;  /* 0x0000000b244d7221 */ /* 0x002fe20000000000 */
[----:B------:R-:W-:Y:S01]  /*b4b0*/  FADD R80, R29, R76 ;  /* 0x0000004c1d507221 */ /* 0x000fe20000000000 */
[----:B------:R-:W-:Y:S01]  /*b4c0*/  FADD R29, R37, R48 ;  /* 0x00000030251d7221 */ /* 0x000fe20000000000 */
[----:B------:R-:W-:Y:S01]  /*b4d0*/  FADD R72, R53, R60 ;  /* 0x0000003c35487221 */ /* 0x000fe20000000000 */
[----:B------:R-:W-:Y:S01]  /*b4e0*/  FADD R82, R68, R77 ;  /* 0x0000004d44527221 */ /* 0x000fe20000000000 */
[----:B------:R-:W-:Y:S01]  /*b4f0*/  FADD R68, R34, R9 ;  /* 0x0000000922447221 */ /* 0x000fe20000000000 */
[----:B------:R-:W-:Y:S01]  /*b500*/  @!P3 FMUL R86, R86, 0.5 ;  /* 0x3f0000005656b820 */ /* 0x000fe20000400000 */
[----:B------:R-:W1:Y:S01]  /*b510*/  MUFU.EX2 R75, R84 ;  /* 0x00000054004b7308 */ /* 0x000e620000000800 */
[----:B------:R-:W-:Y:S01]  /*b520*/  @!P6 FMUL R78, R78, 0.5 ;  /* 0x3f0000004e4ee820 */ /* 0x000fe20000400000 */
[----:B------:R-:W-:Y:S01]  /*b530*/  FADD R81, R25, R68 ;  /* 0x0000004419517221 */ /* 0x000fe20000000000 */
[----:B------:R-:W-:Y:S01]  /*b540*/  FADD R68, R41, R52 ;  /* 0x0000003429447221 */ /* 0x000fe20000000000 */
[----:B--2---:R-:W-:Y:S01]  /*b550*/  @!P4 FMUL R8, R8, R8 ;  /* 0x000000080808c220 */ /* 0x004fe20000400000 */
[----:B------:R-:W-:Y:S01]  /*b560*/  FADD R83, R29, R72 ;  /* 0x000000481d537221 */ /* 0x000fe20000000000 */
[----:B------:R-:W-:Y:S01]  /*b570*/  FADD R29, R30, R69 ;  /* 0x000000451e1d7221 */ /* 0x000fe20000000000 */
[----:B------:R-:W-:Y:S01]  /*b580*/  FADD R25, R33, R44 ;  /* 0x0000002c21197221 */ /* 0x000fe20000000000 */
[----:B------:R-:W2:Y:S01]  /*b590*/  MUFU.EX2 R85, R86 ;  /* 0x0000005600557308 */ /* 0x000ea20000000800 */
[----:B---3--:R-:W-:Y:S01]  /*b5a0*/  @!P2 FMUL R64, R64, R64 ;  /* 0x000000404040a220 */ /* 0x008fe20000400000 */
        /* <DEDUP_REMOVED lines=9> */
[----:B------:R-:W-:Y:S01]  /*b640*/  FADD R79, R79, R82 ;  /* 0x000000524f4f7221 */ /* 0x000fe20000000000 */
[----:B------:R-:W1:Y:S01]  /*b650*/  MUFU.EX2 R77, R78 ;  /* 0x0000004e004d7308 */ /* 0x000e620000000800 */
[----:B------:R-:W-:Y:S01]  /*b660*/  FADD R76, R38, R75 ;  /* 0x0000004b264c7221 */ /* 0x000fe20000000000 */
[----:B------:R-:W-:Y:S01]  /*b670*/  FADD R80, R80, R83 ;  /* 0x0000005350507221 */ /* 0x000fe20000000000 */
[----:B------:R-:W-:Y:S01]  /*b680*/  FADD R25, R25, R68 ;  /* 0x0000004419197221 */ /* 0x000fe20000000000 */
[----:B------:R-:W-:Y:S01]  /*b690*/  FADD R87, R87, R150 ;  /* 0x0000009657577221 */ /* 0x000fe20000000000 */
[----:B------:R-:W-:Y:S01]  /*b6a0*/  FADD R76, R29, R76 ;  /* 0x0000004c1d4c7221 */ /* 0x000fe20000000000 */
[----:B------:R-:W-:Y:S01]  /*b6b0*/  FADD R144, R144, R149 ;  /* 0x0000009590907221 */ /* 0x000fe20000000000 */
[----:B------:R-:W-:Y:S01]  /*b6c0*/  FADD R25, R80, R25 ;  /* 0x0000001950197221 */ /* 0x000fe20000000000 */
[----:B------:R-:W-:Y:S01]  /*b6d0*/  SHF.L.U32 R68, R7, 0x1f, RZ ;  /* 0x0000001f07447819 */ /* 0x000fe200000006ff */
[----:B------:R-:W-:Y:S01]  /*b6e0*/  FADD R76, R81, R76 ;  /* 0x0000004c514c7221 */ /* 0x000fe20000000000 */
[----:B------:R-:W-:Y:S01]  /*b6f0*/  FADD R144, R87, R144 ;  /* 0x0000009057907221 */ /* 0x000fe20000000000 */
[----:B--2---:R-:W-:Y:S01]  /*b700*/  @!P3 FMUL R85, R85, R85 ;  /* 0x000000555555b220 */ /* 0x004fe20000400000 */
[----:B------:R2:W3:Y:S01]  /*b710*/  SYNCS.PHASECHK.TRANS64.TRYWAIT P2, [UR5+0x2a000], R68 ;  /* 0x02a00044ff0075a7 */ /* 0x0004e20008040145 */
[----:B------:R-:W-:Y:S01]  /*b720*/  FADD R76, R79, R76 ;  /* 0x0000004c4f4c7221 */ /* 0x000fe20000000000 */
[----:B------:R-:W-:Y:S01]  /*b730*/  F2FP.BF16.F32.PACK_AB R30, R41, R30 ;  /* 0x0000001e291e723e */ /* 0x000fe200000010ff */
[----:B------:R-:W-:Y:S01]  /*b740*/  FFMA R2, R85, R2, R144 ;  /* 0x0000000255027223 */ /* 0x000fe20000000090 */
[----:B------:R-:W-:Y:S01]  /*b750*/  F2FP.BF16.F32.PACK_AB R36, R53, R36 ;  /* 0x000000243524723e */ /* 0x000fe200000010ff */
[----:B------:R-:W-:Y:S01]  /*b760*/  FADD R76, R76, R25 ;  /* 0x000000194c4c7221 */ /* 0x000fe20000000000 */
[----:B-1----:R-:W-:Y:S01]  /*b770*/  @!P6 FMUL R77, R77, R77 ;  /* 0x0000004d4d4de220 */ /* 0x002fe20000400000 */
[----:B------:R-:W-:Y:S01]  /*b780*/  F2FP.BF16.F32.PACK_AB R39, R42, R39 ;  /* 0x000000272a27723e */ /* 0x000fe200000010ff */
[----:B------:R-:W-:Y:S01]  /*b790*/  FMUL R138, R138, R85 ;  /* 0x000000558a8a7220 */ /* 0x000fe20000400000 */
[----:B------:R-:W-:Y:S01]  /*b7a0*/  F2FP.BF16.F32.PACK_AB R41, R46, R21 ;  /* 0x000000152e29723e */ /* 0x000fe200000010ff */
[----:B------:R-:W-:Y:S01]  /*b7b0*/  FFMA R0, R77, R0, R76 ;  /* 0x000000004d007223 */ /* 0x000fe2000000004c */
[----:B------:R-:W-:Y:S01]  /*b7c0*/  F2FP.BF16.F32.PACK_AB R26, R33, R26 ;  /* 0x0000001a211a723e */ /* 0x000fe200000010ff */
[-C--:B------:R-:W-:Y:S01]  /*b7d0*/  FMUL R139, R139, R85.reuse ;  /* 0x000000558b8b7220 */ /* 0x080fe20000400000 */
[----:B------:R-:W-:Y:S01]  /*b7e0*/  F2FP.BF16.F32.PACK_AB R28, R37, R28 ;  /* 0x0000001c251c723e */ /* 0x000fe200000010ff */
[-C--:B------:R-:W-:Y:S01]  /*b7f0*/  FMUL R142, R142, R85.reuse ;  /* 0x000000558e8e7220 */ /* 0x080fe20000400000 */
[----:B------:R-:W-:Y:S01]  /*b800*/  F2FP.BF16.F32.PACK_AB R32, R45, R32 ;  /* 0x000000202d20723e */ /* 0x000fe200000010ff */
[----:B------:R-:W-:Y:S01]  /*b810*/  FMUL R143, R143, R85 ;  /* 0x000000558f8f7220 */ /* 0x000fe20000400000 */
[----:B------:R-:W-:Y:S01]  /*b820*/  F2FP.BF16.F32.PACK_AB R42, R44, R61 ;  /* 0x0000003d2c2a723e */ /* 0x000fe200000010ff */
[-C--:B------:R-:W-:Y:S01]  /*b830*/  FMUL R130, R130, R85.reuse ;  /* 0x0000005582827220 */ /* 0x080fe20000400000 */
[----:B------:R-:W-:Y:S01]  /*b840*/  F2FP.BF16.F32.PACK_AB R43, R43, R54 ;  /* 0x000000362b2b723e */ /* 0x000fe200000010ff */
[----:B------:R-:W-:Y:S01]  /*b850*/  FMUL R131, R131, R85 ;  /* 0x0000005583837220 */ /* 0x000fe20000400000 */
[----:B------:R-:W-:Y:S01]  /*b860*/  F2FP.BF16.F32.PACK_AB R46, R52, R69 ;  /* 0x00000045342e723e */ /* 0x000fe200000010ff */
[-C--:B------:R-:W-:Y:S01]  /*b870*/  FMUL R134, R134, R85.reuse ;  /* 0x0000005586867220 */ /* 0x080fe20000400000 */
[----:B------:R-:W-:Y:S01]  /*b880*/  F2FP.BF16.F32.PACK_AB R53, R51, R62 ;  /* 0x0000003e3335723e */ /* 0x000fe200000010ff */
        /* <DEDUP_REMOVED lines=67> */
[----:B------:R-:W-:Y:S01]  /*bcc0*/  F2FP.BF16.F32.PACK_AB R62, R64, R75 ;  /* 0x0000004b403e723e */ /* 0x000fe200000010ff */
[----:B--23--:R-:W-:Y:S06]  /*bcd0*/  @!P0 BRA `(.L_x_39) ;  /* 0x0000000000048947 */ /* 0x00cfec0003800000 */
[----:B------:R-:W-:Y:S01]  /*bce0*/  BPT.TRAP 0x1 ;  /* 0x000000040000795c */ /* 0x000fe20000300000 */
.L_x_39:
[----:B------:R-:W-:Y:S05]  /*bcf0*/  @P2 BRA `(.L_x_40) ;  /* 0x0000000000082947 */ /* 0x000fea0003800000 */
[----:B------:R-:W1:Y:S02]  /*bd00*/  SYNCS.PHASECHK.TRANS64.TRYWAIT P2, [UR5+0x2a000], R68 ;  /* 0x02a00044ff0075a7 */ /* 0x000e640008040145 */
[----:B-1----:R-:W-:Y:S05]  /*bd10*/  @!P2 BRA `(.L_x_41) ;  /* 0x0000005000d4a947 */ /* 0x002fea0003800000 */
.L_x_40:
        /* <DEDUP_REMOVED lines=283> */
.L_x_42:
[----:B------:R-:W-:-:S04]  /*ced0*/  ULEA UR5, UR43, UR36, 0x3 ;  /* 0x000000242b057291 */ /* 0x000fc8000f8e183f */
[----:B------:R-:W-:-:S04]  /*cee0*/  UIADD3 UR5, UR5, 0x2a028, URZ ;  /* 0x0002a02805057890 */ /* 0x000fc8000fffe03f */
[----:B------:R-:W-:-:S09]  /*cef0*/  UPRMT UR5, URZ, 0x654, UR5 ;  /* 0x000006543f057896 */ /* 0x000fd20008000005 */
[----:B------:R-:W-:Y:S01]  /*cf00*/  SYNCS.ARRIVE.TRANS64.RED.A1T0 RZ, [UR5], RZ ;  /* 0x000000ffffff79a7 */ /* 0x000fe20008100405 */
[----:B------:R-:W-:Y:S05]  /*cf10*/  @P1 BRA `(.L_x_43) ;  /* 0x0000000000041947 */ /* 0x000fea0003800000 */
[----:B------:R-:W-:Y:S01]  /*cf20*/  BPT.TRAP 0x1 ;  /* 0x000000040000795c */ /* 0x000fe20000300000 */
.L_x_43:
[----:B------:R-:W-:-:S04]  /*cf30*/  UIADD3 UR43, UR43, 0x1, URZ ;  /* 0x000000012b2b7890 */ /* 0x000fc8000fffe03f */
[----:B------:R-:W-:-:S04]  /*cf40*/  UISETP.NE.AND UP0, UPT, UR43, 0x5, UPT ;  /* 0x000000052b00788c */ /* 0x000fc8000bf05270 */
[----:B------:R-:W-:Y:S01]  /*cf50*/  USEL UR43, UR43, URZ, UP0 ;  /* 0x0000003f2b2b7287 */ /* 0x000fe20008000000 */
[----:B------:R-:W-:Y:S11]  /*cf60*/  @!P0 BRA `(.L_x_44) ;  /* 0x0000000000048947 */ /* 0x000ff60003800000 */
[----:B------:R-:W-:Y:S01]  /*cf70*/  BPT.TRAP 0x1 ;  /* 0x000000040000795c */ /* 0x000fe20000300000 */
.L_x_44:
[----:B------:R-:W-:-:S04]  /*cf80*/  ULEA UR5, UR43, UR36, 0x3 ;  /* 0x000000242b057291 */ /* 0x000fc8000f8e183f */
[----:B------:R-:W-:-:S04]  /*cf90*/  UIADD3 UR5, UR5, 0x2a028, URZ ;  /* 0x0002a02805057890 */ /* 0x000fc8000fffe03f */
[----:B------:R-:W-:-:S09]  /*cfa0*/  UPRMT UR5, URZ, 0x654, UR5 ;  /* 0x000006543f057896 */ /* 0x000fd20008000005 */
[----:B------:R-:W-:Y:S01]  /*cfb0*/  SYNCS.ARRIVE.TRANS64.RED.A1T0 RZ, [UR5], RZ ;  /* 0x000000ffffff79a7 */ /* 0x000fe20008100405 */
[----:B------:R-:W-:Y:S05]  /*cfc0*/  @P1 BRA `(.L_x_45) ;  /* 0x0000000000041947 */ /* 0x000fea0003800000 */
[----:B------:R-:W-:Y:S01]  /*cfd0*/  BPT.TRAP 0x1 ;  /* 0x000000040000795c */ /* 0x000fe20000300000 */
.L_x_45:
[----:B------:R-:W-:Y:S01]  /*cfe0*/  UIADD3 UR4, UR4, 0x1, URZ ;  /* 0x0000000104047890 */ /* 0x000fe2000fffe03f */
[C---:B------:R-:W-:Y:S01]  /*cff0*/  ISETP.GT.AND P2, PT, R6.reuse, 0x1, PT ;  /* 0x000000010600780c */ /* 0x040fe20003f44270 */
[----:B------:R-:W-:Y:S01]  /*d000*/  UIADD3 UR43, UR43, 0x1, URZ ;  /* 0x000000012b2b7890 */ /* 0x000fe2000fffe03f */
[----:B------:R-:W-:Y:S01]  /*d010*/  IADD3 R6, R6, -0x1, RZ ;  /* 0xffffffff06067810 */ /* 0x000fe20007ffe0ff */
[----:B------:R-:W-:Y:S01]  /*d020*/  UISETP.NE.AND UP1, UPT, UR4, 0x5, UPT ;  /* 0x000000050400788c */ /* 0x000fe2000bf25270 */
[----:B------:R-:W-:Y:S01]  /*d030*/  IADD3 R4, R4, 0x80, RZ ;  /* 0x0000008004047810 */ /* 0x000fe20007ffe0ff */
[----:B------:R-:W-:Y:S01]  /*d040*/  UISETP.NE.AND UP0, UPT, UR43, 0x5, UPT ;  /* 0x000000052b00788c */ /* 0x000fe2000bf05270 */
[----:B-1----:R-:W-:Y:S01]  /*d050*/  MOV R9, R3 ;  /* 0x0000000300097202 */ /* 0x002fe20000000f00 */
[----:B------:R-:W-:Y:S01]  /*d060*/  USEL UR5, URZ, 0x1, UP1 ;  /* 0x000000013f057887 */ /* 0x000fe20008800000 */
[----:B------:R-:W-:Y:S01]  /*d070*/  MOV R8, R5 ;  /* 0x0000000500087202 */ /* 0x000fe20000000f00 */
[----:B------:R-:W-:-:S02]  /*d080*/  USEL UR43, UR43, URZ, UP0 ;  /* 0x0000003f2b2b7287 */ /* 0x000fc40008000000 */
[----:B------:R-:W-:Y:S02]  /*d090*/  USEL UR41, UR4, URZ, UP1 ;  /* 0x0000003f04297287 */ /* 0x000fe40008800000 */
[----:B------:R-:W-:Y:S01]  /*d0a0*/  LOP3.LUT R10, R7, UR5, RZ, 0x3c, !PT ;  /* 0x00000005070a7c12 */ /* 0x000fe2000f8e3cff */
[----:B------:R-:W-:Y:S09]  /*d0b0*/  @P2 BRA `(.L_x_46) ;  /* 0xffffffbc001c2947 */ /* 0x000ff2000383ffff */
.L_x_35:
[----:B------:R-:W1:Y:S01]  /*d0c0*/  SHFL.BFLY PT, R7, R0, 0x1, 0x1f ;  /* 0x0c201f0000077f89 */ /* 0x000e6200000e0000 */
[----:B------:R-:W-:Y:S01]  /*d0d0*/  BSSY B0, `(.L_x_47) ;  /* 0x0000023000007945 */ /* 0x000fe20003800000 */
[----:B------:R-:W-:Y:S02]  /*d0e0*/  MOV R8, 0x3f800000 ;  /* 0x3f80000000087802 */ /* 0x000fe40000000f00 */
[----:B------:R-:W2:Y:S01]  /*d0f0*/  SHFL.BFLY PT, R9, R2, 0x1, 0x1f ;  /* 0x0c201f0002097f89 */ /* 0x000ea200000e0000 */
[----:B------:R-:W-:Y:S02]  /*d100*/  MOV R6, 0x3f800000 ;  /* 0x3f80000000067802 */ /* 0x000fe40000000f00 */
[----:B------:R-:W-:Y:S01]  /*d110*/  MOV R11, 0x7f800000 ;  /* 0x7f800000000b7802 */ /* 0x000fe20000000f00 */
[----:B-1----:R-:W-:Y:S01]  /*d120*/  FADD R7, R7, R0 ;  /* 0x0000000007077221 */ /* 0x002fe20000000000 */
[----:B--2---:R-:W-:-:S04]  /*d130*/  FADD R14, R9, R2 ;  /* 0x00000002090e7221 */ /* 0x004fc80000000000 */
[----:B------:R-:W1:Y:S01]  /*d140*/  SHFL.BFLY PT, R4, R7, 0x2, 0x1f ;  /* 0x0c401f0007047f89 */ /* 0x000e6200000e0000 */
[----:B------:R-:W-:-:S03]  /*d150*/  IMAD.MOV.U32 R9, RZ, RZ, 0x7f800000 ;  /* 0x7f800000ff097424 */ /* 0x000fc600078e00ff */
[----:B------:R-:W2:Y:S01]  /*d160*/  SHFL.BFLY PT, R15, R14, 0x2, 0x1f ;  /* 0x0c401f000e0f7f89 */ /* 0x000ea200000e0000 */
[C---:B-1----:R-:W-:Y:S01]  /*d170*/  FSETP.NE.AND P0, PT, R7.reuse, -R4, PT ;  /* 0x800000040700720b */ /* 0x042fe20003f05000 */
[----:B------:R-:W-:Y:S01]  /*d180*/  FADD R2, R7, R4 ;  /* 0x0000000407027221 */ /* 0x000fe20000000000 */
[----:B--2---:R-:W-:-:S11]  /*d190*/  FADD R4, R14, R15 ;  /* 0x0000000f0e047221 */ /* 0x004fd60000000000 */
[----:B------:R-:W-:Y:S05]  /*d1a0*/  @!P0 BRA `(.L_x_48) ;  /* 0x0000000000548947 */ /* 0x000fea0003800000 */
[----:B------:R-:W-:Y:S01]  /*d1b0*/  IADD3 R0, R2, 0x1800000, RZ ;  /* 0x0180000002007810 */ /* 0x000fe20007ffe0ff */
[----:B------:R-:W-:Y:S03]  /*d1c0*/  BSSY B1, `(.L_x_49) ;  /* 0x000000c000017945 */ /* 0x000fe60003800000 */
[----:B------:R-:W-:-:S04]  /*d1d0*/  LOP3.LUT R0, R0, 0x7f800000, RZ, 0xc0, !PT ;  /* 0x7f80000000007812 */ /* 0x000fc800078ec0ff */
[----:B------:R-:W-:-:S13]  /*d1e0*/  ISETP.GT.U32.AND P0, PT, R0, 0x1ffffff, PT ;  /* 0x01ffffff0000780c */ /* 0x000fda0003f04070 */
[----:B------:R-:W-:Y:S05]  /*d1f0*/  @P0 BRA `(.L_x_50) ;  /* 0x0000000000100947 */ /* 0x000fea0003800000 */
[----:B------:R-:W-:-:S07]  /*d200*/  MOV R12, 0xd220 ;  /* 0x0000d220000c7802 */ /* 0x000fce0000000f00 */
[----:B------:R-:W-:Y:S05]  /*d210*/  CALL.REL.NOINC `($__internal_0_$__cuda_sm20_rcp_rn_f32_slowpath) ;  /* 0x00000040003c7944 */ /* 0x000fea0003c00000 */
[----:B------:R-:W-:Y:S01]  /*d220*/  IMAD.MOV.U32 R6, RZ, RZ, R0 ;  /* 0x000000ffff067224 */ /* 0x000fe200078e0000 */
[----:B------:R-:W-:Y:S06]  /*d230*/  BRA `(.L_x_51) ;  /* 0x0000000000107947 */ /* 0x000fec0003800000 */
.L_x_50:
[----:B------:R-:W1:Y:S02]  /*d240*/  MUFU.RCP R7, R2 ;  /* 0x0000000200077308 */ /* 0x000e640000001000 */
[----:B-1----:R-:W-:-:S04]  /*d250*/  FFMA R0, R2, R7, -1 ;  /* 0xbf80000002007423 */ /* 0x002fc80000000007 */
[----:B------:R-:W-:-:S04]  /*d260*/  FADD.FTZ R0, -R0, -RZ ;  /* 0x800000ff00007221 */ /* 0x000fc80000010100 */
[----:B------:R-:W-:-:S07]  /*d270*/  FFMA R6, R7, R0, R7 ;  /* 0x0000000007067223 */ /* 0x000fce0000000007 */
.L_x_51:
[----:B------:R-:W-:Y:S05]  /*d280*/  BSYNC B1 ;  /* 0x0000000000017941 */ /* 0x000fea0003800000 */
.L_x_49:
[----:B------:R-:W-:Y:S01]  /*d290*/  FSETP.GEU.AND P0, PT, |R2|, 1.175494350822287508e-38, PT ;  /* 0x008000000200780b */ /* 0x000fe20003f0e200 */
[----:B------:R-:W-:-:S12]  /*d2a0*/  ULDC UR4, c[0x0][0x600] ;  /* 0x0001800000047ab9 */ /* 0x000fd80000000800 */
[----:B------:R-:W-:-:S04]  /*d2b0*/  @!P0 FMUL R2, R2, 16777216 ;  /* 0x4b80000002028820 */ /* 0x000fc80000400000 */
[----:B------:R-:W1:Y:S02]  /*d2c0*/  MUFU.LG2 R0, R2 ;  /* 0x0000000200007308 */ /* 0x000e640000000c00 */
[----:B-1----:R-:W-:-:S04]  /*d2d0*/  @!P0 FADD R0, R0, -24 ;  /* 0xc1c0000000008421 */ /* 0x002fc80000000000 */
[----:B------:R-:W-:-:S04]  /*d2e0*/  FMUL R0, R0, 0.69314718246459960938 ;  /* 0x3f31721800007820 */ /* 0x000fc80000400000 */
[----:B------:R-:W-:-:S07]  /*d2f0*/  FFMA R11, R3, UR4, R0 ;  /* 0x00000004030b7c23 */ /* 0x000fce0008000000 */
.L_x_48:
[----:B------:R-:W-:Y:S05]  /*d300*/  BSYNC B0 ;  /* 0x0000000000007941 */ /* 0x000fea0003800000 */
.L_x_47:
[----:B------:R-:W-:Y:S01]  /*d310*/  FSETP.NE.AND P0, PT, R14, -R15, PT ;  /* 0x8000000f0e00720b */ /* 0x000fe20003f05000 */
[----:B------:R-:W-:Y:S01]  /*d320*/  ULDC UR4, c[0x0][0x608] ;  /* 0x0001820000047ab9 */ /* 0x000fe20000000800 */
[----:B------:R-:W-:Y:S01]  /*d330*/  BSSY B0, `(.L_x_52) ;  /* 0x0000035000007945 */ /* 0x000fe20003800000 */
[----:B------:R-:W-:-:S04]  /*d340*/  FMUL R6, R6, UR4 ;  /* 0x0000000406067c20 */ /* 0x000fc80008400000 */
        /* <DEDUP_REMOVED lines=28> */
[----:B------:R-:W-:Y:S06]  /*d510*/  @!P0 BRA `(.L_x_53) ;  /* 0x0000000000588947 */ /* 0x000fec0003800000 */
[----:B------:R-:W-:Y:S01]  /*d520*/  IADD3 R0, R4, 0x1800000, RZ ;  /* 0x0180000004007810 */ /* 0x000fe20007ffe0ff */
[----:B------:R-:W-:Y:S03]  /*d530*/  BSSY B1, `(.L_x_54) ;  /* 0x000000d000017945 */ /* 0x000fe60003800000 */
[----:B------:R-:W-:-:S04]  /*d540*/  LOP3.LUT R0, R0, 0x7f800000, RZ, 0xc0, !PT ;  /* 0x7f80000000007812 */ /* 0x000fc800078ec0ff */
[----:B------:R-:W-:-:S13]  /*d550*/  ISETP.GT.U32.AND P0, PT, R0, 0x1ffffff, PT ;  /* 0x01ffffff0000780c */ /* 0x000fda0003f04070 */
[----:B------:R-:W-:Y:S05]  /*d560*/  @P0 BRA `(.L_x_55) ;  /* 0x0000000000140947 */ /* 0x000fea0003800000 */
[----:B------:R-:W-:Y:S02]  /*d570*/  MOV R2, R4 ;  /* 0x0000000400027202 */ /* 0x000fe40000000f00 */
[----:B------:R-:W-:-:S07]  /*d580*/  MOV R12, 0xd5a0 ;  /* 0x0000d5a0000c7802 */ /* 0x000fce0000000f00 */
[----:B------:R-:W-:Y:S05]  /*d590*/  CALL.REL.NOINC `($__internal_0_$__cuda_sm20_rcp_rn_f32_slowpath) ;  /* 0x0000003c005c7944 */ /* 0x000fea0003c00000 */
[----:B------:R-:W-:Y:S01]  /*d5a0*/  MOV R8, R0 ;  /* 0x0000000000087202 */ /* 0x000fe20000000f00 */
[----:B------:R-:W-:Y:S06]  /*d5b0*/  BRA `(.L_x_56) ;  /* 0x0000000000107947 */ /* 0x000fec0003800000 */
.L_x_55:
[----:B------:R-:W1:Y:S02]  /*d5c0*/  MUFU.RCP R3, R4 ;  /* 0x0000000400037308 */ /* 0x000e640000001000 */
[----:B-1----:R-:W-:-:S04]  /*d5d0*/  FFMA R0, R4, R3, -1 ;  /* 0xbf80000004007423 */ /* 0x002fc80000000003 */
[----:B------:R-:W-:-:S04]  /*d5e0*/  FADD.FTZ R0, -R0, -RZ ;  /* 0x800000ff00007221 */ /* 0x000fc80000010100 */
[----:B------:R-:W-:-:S07]  /*d5f0*/  FFMA R8, R3, R0, R3 ;  /* 0x0000000003087223 */ /* 0x000fce0000000003 */
.L_x_56:
[----:B------:R-:W-:Y:S05]  /*d600*/  BSYNC B1 ;  /* 0x0000000000017941 */ /* 0x000fea0003800000 */
.L_x_54:
[----:B------:R-:W-:Y:S01]  /*d610*/  FSETP.GEU.AND P0, PT, |R4|, 1.175494350822287508e-38, PT ;  /* 0x008000000400780b */ /* 0x000fe20003f0e200 */
[----:B------:R-:W-:-:S12]  /*d620*/  ULDC UR4, c[0x0][0x600] ;  /* 0x0001800000047ab9 */ /* 0x000fd80000000800 */
[----:B------:R-:W-:-:S04]  /*d630*/  @!P0 FMUL R4, R4, 16777216 ;  /* 0x4b80000004048820 */ /* 0x000fc80000400000 */
[----:B------:R-:W1:Y:S02]  /*d640*/  MUFU.LG2 R0, R4 ;  /* 0x0000000400007308 */ /* 0x000e640000000c00 */
[----:B-1----:R-:W-:-:S04]  /*d650*/  @!P0 FADD R0, R0, -24 ;  /* 0xc1c0000000008421 */ /* 0x002fc80000000000 */
[----:B------:R-:W-:-:S04]  /*d660*/  FMUL R0, R0, 0.69314718246459960938 ;  /* 0x3f31721800007820 */ /* 0x000fc80000400000 */
[----:B------:R-:W-:-:S07]  /*d670*/  FFMA R9, R5, UR4, R0 ;  /* 0x0000000405097c23 */ /* 0x000fce0008000000 */
.L_x_53:
[----:B------:R-:W-:Y:S05]  /*d680*/  BSYNC B0 ;  /* 0x0000000000007941 */ /* 0x000fea0003800000 */
.L_x_52:
[----:B------:R-:W-:Y:S01]  /*d690*/  UISETP.NE.AND UP0, UPT, UR37, 0x1, UPT ;  /* 0x000000012500788c */ /* 0x000fe2000bf05270 */
[----:B------:R-:W1:Y:S01]  /*d6a0*/  S2R R2, SR_TID.X ;  /* 0x0000000000027919 */ /* 0x000e620000002100 */
[----:B------:R-:W-:Y:S02]  /*d6b0*/  ULDC.64 UR8, c[0x0][0x208] ;  /* 0x0000820000087ab9 */ /* 0x000fe40000000a00 */
[----:B------:R-:W-:-:S06]  /*d6c0*/  USEL UR4, URZ, 0x1, UP0 ;  /* 0x000000013f047887 */ /* 0x000fcc0008000000 */
[----:B------:R-:W-:Y:S01]  /*d6d0*/  MOV R0, UR4 ;  /* 0x0000000400007c02 */ /* 0x000fe20008000f00 */
[----:B------:R-:W-:Y:S02]  /*d6e0*/  ULDC UR4, c[0x0][0x608] ;  /* 0x0001820000047ab9 */ /* 0x000fe40000000800 */
[----:B------:R-:W-:Y:S01]  /*d6f0*/  FMUL R8, R8, UR4 ;  /* 0x0000000408087c20 */ /* 0x000fe20008400000 */
[----:B------:R-:W-:-:S03]  /*d700*/  SHF.L.U32 R0, R0, 0x1f, RZ ;  /* 0x0000001f00007819 */ /* 0x000fc600000006ff */
[-C--:B------:R-:W-:Y:S01]  /*d710*/  FMUL R138, R138, R8.reuse ;  /* 0x000000088a8a7220 */ /* 0x080fe20000400000 */
[----:B------:R-:W2:Y:S01]  /*d720*/  SYNCS.PHASECHK.TRANS64.TRYWAIT P0, [UR38+0x8], R0 ;  /* 0x00000800ff0075a7 */ /* 0x000ea20008000166 */
        /* <DEDUP_REMOVED lines=14> */
[C---:B-1----:R-:W-:Y:S01]  /*d810*/  LOP3.LUT P1, R18, R2.reuse, 0x3, RZ, 0xc0, !PT ;  /* 0x0000000302127812 */ /* 0x042fe2000782c0ff */
[----:B------:R-:W-:Y:S01]  /*d820*/  FMUL R56, R119, R8 ;  /* 0x0000000877387220 */ /* 0x000fe20000400000 */
[----:B------:R-:W-:Y:S01]  /*d830*/  LOP3.LUT R16, R2, 0x7f, RZ, 0xc0, !PT ;  /* 0x0000007f02107812 */ /* 0x000fe200078ec0ff */
[----:B--2---:R-:W-:Y:S10]  /*d840*/  @!P0 BRA `(.L_x_57) ;  /* 0x0000003800208947 */ /* 0x004ff40003800000 */
.L_x_117:
[----:B------:R-:W-:Y:S01]  /*d850*/  USHF.L.U32 UR42, UR42, 0x6, URZ ;  /* 0x000000062a2a7899 */ /* 0x000fe2000800063f */
[----:B------:R-:W-:Y:S01]  /*d860*/  BSSY B0, `(.L_x_58) ;  /* 0x0000018000007945 */ /* 0x000fe20003800000 */
[----:B------:R-:W-:-:S03]  /*d870*/  SHF.R.U32.HI R17, RZ, 0x5, R16 ;  /* 0x00000005ff117819 */ /* 0x000fc60000011610 */
[----:B------:R-:W-:Y:S07]  /*d880*/  @P1 BRA `(.L_x_59) ;  /* 0x0000000000541947 */ /* 0x000fee0003800000 */
[----:B------:R-:W2:Y:S01]  /*d890*/  S2UR UR4, SR_CTAID.Y ;  /* 0x00000000000479c3 */ /* 0x000ea20000002600 */
[----:B-1----:R-:W-:Y:S01]  /*d8a0*/  SHF.R.U32.HI R0, RZ, 0x2, R2 ;  /* 0x00000002ff007819 */ /* 0x002fe20000011602 */
[----:B------:R-:W-:Y:S01]  /*d8b0*/  IMAD.SHL.U32 R3, R17, 0x10, RZ ;  /* 0x0000001011037824 */ /* 0x000fe200078e00ff */
[----:B------:R-:W-:Y:S02]  /*d8c0*/  ULDC.64 UR6, c[0x0][0x688] ;  /* 0x0001a20000067ab9 */ /* 0x000fe40000000a00 */
[----:B------:R-:W-:-:S03]  /*d8d0*/  LOP3.LUT R0, R0, 0x7, RZ, 0xc0, !PT ;  /* 0x0000000700007812 */ /* 0x000fc600078ec0ff */
[----:B------:R-:W1:Y:S01]  /*d8e0*/  S2UR UR5, SR_CTAID.Z ;  /* 0x00000000000579c3 */ /* 0x000e620000002700 */
[----:B------:R-:W-:-:S04]  /*d8f0*/  LOP3.LUT R0, R3, 0xfffffff0, R0, 0xe2, !PT ;  /* 0xfffffff003007812 */ /* 0x000fc800078ee200 */
[----:B------:R-:W-:-:S04]  /*d900*/  IADD3 R3, R0, UR42, RZ ;  /* 0x0000002a00037c10 */ /* 0x000fc8000fffe0ff */
[----:B------:R-:W-:Y:S01]  /*d910*/  IADD3 R2, R3, 0x8, RZ ;  /* 0x0000000803027810 */ /* 0x000fe20007ffe0ff */
[----:B--2---:R-:W-:-:S04]  /*d920*/  UIMAD UR4, UR4, UR6, UR42 ;  /* 0x00000006040472a4 */ /* 0x004fc8000f8e022a */
[----:B-1----:R-:W-:-:S03]  /*d930*/  UIMAD UR4, UR5, UR7, UR4 ;  /* 0x00000007050472a4 */ /* 0x002fc6000f8e0204 */
[----:B------:R-:W-:Y:S02]  /*d940*/  ULDC UR5, c[0x0][0x288] ;  /* 0x0000a20000057ab9 */ /* 0x000fe40000000800 */
[----:B------:R-:W-:Y:S02]  /*d950*/  ISETP.GE.U32.AND P0, PT, R3, UR5, PT ;  /* 0x0000000503007c0c */ /* 0x000fe4000bf06070 */
[----:B------:R-:W-:Y:S02]  /*d960*/  IADD3 R0, P2, R0, UR4, RZ ;  /* 0x0000000400007c10 */ /* 0x000fe4000ff5e0ff */
[----:B------:R-:W-:Y:S01]  /*d970*/  ISETP.GE.U32.AND P1, PT, R2, UR5, PT ;  /* 0x0000000502007c0c */ /* 0x000fe2000bf26070 */
[----:B------:R-:W-:Y:S01]  /*d980*/  ULDC.64 UR4, c[0x0][0x680] ;  /* 0x0001a00000047ab9 */ /* 0x000fe20000000a00 */
[----:B------:R-:W-:Y:S02]  /*d990*/  IADD3.X R3, RZ, RZ, RZ, P2, !PT ;  /* 0x000000ffff037210 */ /* 0x000fe400017fe4ff */
[----:B------:R-:W-:-:S04]  /*d9a0*/  LEA R2, P2, R0, UR4, 0x2 ;  /* 0x0000000400027c11 */ /* 0x000fc8000f8410ff */
[----:B------:R-:W-:-:S05]  /*d9b0*/  LEA.HI.X R3, R0, UR5, R3, 0x2, P2 ;  /* 0x0000000500037c11 */ /* 0x000fca00090f1403 */
[----:B------:R2:W-:Y:S04]  /*d9c0*/  @!P0 STG.E desc[UR8][R2.64], R11 ;  /* 0x0000000b02008986 */ /* 0x0005e8000c101908 */
[----:B------:R2:W-:Y:S02]  /*d9d0*/  @!P1 STG.E desc[UR8][R2.64+0x20], R9 ;  /* 0x0000200902009986 */ /* 0x0005e4000c101908 */
.L_x_59:
[----:B------:R-:W-:Y:S05]  /*d9e0*/  BSYNC B0 ;  /* 0x0000000000007941 */ /* 0x000fea0003800000 */
.L_x_58:
[----:B------:R-:W-:Y:S01]  /*d9f0*/  ULDC.64 UR4, c[0x0][0x730] ;  /* 0x0001cc0000047ab9 */ /* 0x000fe20000000a00 */
[-C--:B------:R-:W-:Y:S01]  /*da00*/  FMUL R106, R106, R8.reuse ;  /* 0x000000086a6a7220 */ /* 0x080fe20000400000 */
[----:B------:R-:W-:Y:S01]  /*da10*/  ISETP.NE.U32.AND P0, PT, RZ, UR4, PT ;  /* 0x00000004ff007c0c */ /* 0x000fe2000bf05070 */
[-C--:B------:R-:W-:Y:S01]  /*da20*/  FMUL R58, R107, R8.reuse ;  /* 0x000000086b3a7220 */ /* 0x080fe20000400000 */
[-C--:B------:R-:W-:Y:S01]  /*da30*/  FMUL R110, R110, R8.reuse ;  /* 0x000000086e6e7220 */ /* 0x080fe20000400000 */
[-C--:B------:R-:W-:Y:S01]  /*da40*/  FMUL R60, R111, R8.reuse ;  /* 0x000000086f3c7220 */ /* 0x080fe20000400000 */
[----:B------:R-:W-:Y:S01]  /*da50*/  ISETP.NE.AND.EX P0, PT, RZ, UR5, PT, P0 ;  /* 0x00000005ff007c0c */ /* 0x000fe2000bf05300 */
[-C--:B------:R-:W-:Y:S01]  /*da60*/  FMUL R98, R98, R8.reuse ;  /* 0x0000000862627220 */ /* 0x080fe20000400000 */
[-C--:B------:R-:W-:Y:S01]  /*da70*/  FMUL R62, R99, R8.reuse ;  /* 0x00000008633e7220 */ /* 0x080fe20000400000 */
[-C--:B------:R-:W-:Y:S01]  /*da80*/  FMUL R102, R102, R8.reuse ;  /* 0x0000000866667220 */ /* 0x080fe20000400000 */
[-C--:B------:R-:W-:Y:S01]  /*da90*/  FMUL R64, R103, R8.reuse ;  /* 0x0000000867407220 */ /* 0x080fe20000400000 */
[-C--:B------:R-:W-:Y:S01]  /*daa0*/  FMUL R90, R90, R8.reuse ;  /* 0x000000085a5a7220 */ /* 0x080fe20000400000 */
[-C--:B------:R-:W-:Y:S01]  /*dab0*/  FMUL R66, R91, R8.reuse ;  /* 0x000000085b427220 */ /* 0x080fe20000400000 */
[-C--:B------:R-:W-:Y:S01]  /*dac0*/  FMUL R94, R94, R8.reuse ;  /* 0x000000085e5e7220 */ /* 0x080fe20000400000 */
[----:B------:R-:W-:-:S05]  /*dad0*/  FMUL R68, R95, R8 ;  /* 0x000000085f447220 */ /* 0x000fca0000400000 */
[----:B------:R-:W-:Y:S05]  /*dae0*/  @P0 BRA `(.L_x_60) ;  /* 0x0000000000200947 */ /* 0x000fea0003800000 */
[----:B------:R-:W-:Y:S02]  /*daf0*/  ULDC.64 UR4, c[0x0][0x728] ;  /* 0x0001ca0000047ab9 */ /* 0x000fe40000000a00 */
[----:B------:R-:W-:-:S04]  /*db00*/  ISETP.NE.U32.AND P0, PT, RZ, UR4, PT ;  /* 0x00000004ff007c0c */ /* 0x000fc8000bf05070 */
[----:B------:R-:W-:-:S13]  /*db10*/  ISETP.NE.AND.EX P0, PT, RZ, UR5, PT, P0 ;  /* 0x00000005ff007c0c */ /* 0x000fda000bf05300 */
[----:B------:R-:W-:Y:S05]  /*db20*/  @!P0 BRA `(.L_x_61) ;  /* 0x00000000000c8947 */ /* 0x000fea0003800000 */
[----:B-12---:R-:W1:Y:S02]  /*db30*/  LDC.64 R2, c[0x0][0x728] ;  /* 0x0001ca00ff027b82 */ /* 0x006e640000000a00 */
[----:B-1----:R4:W5:Y:S01]  /*db40*/  LDG.E R2, desc[UR8][R2.64] ;  /* 0x0000000802027981 */ /* 0x002962000c1e1900 */
[----:B------:R-:W-:Y:S05]  /*db50*/  BRA `(.L_x_60) ;  /* 0x0000000000047947 */ /* 0x000fea0003800000 */
.L_x_61:
[----:B--2---:R-:W3:Y:S02]  /*db60*/  LDC R2, c[0x0][0x720] ;  /* 0x0001c800ff027b82 */ /* 0x004ee40000000800 */
.L_x_60:
[----:B-1----:R-:W-:Y:S02]  /*db70*/  MOV R0, RZ ;  /* 0x000000ff00007202 */ /* 0x002fe40000000f00 */
[----:B---3-5:R-:W-:Y:S02]  /*db80*/  MOV R49, R2 ;  /* 0x0000000200317202 */ /* 0x028fe40000000f00 */
[----:B------:R-:W-:-:S13]  /*db90*/  LOP3.LUT P0, RZ, R0, 0x9f, RZ, 0xc0, !PT ;  /* 0x0000009f00ff7812 */ /* 0x000fda000780c0ff */
[----:B------:R-:W-:Y:S05]  /*dba0*/  @!P0 BRA `(.L_x_62) ;  /* 0x0000000000408947 */ /* 0x000fea0003800000 */
[----:B------:R-:W-:Y:S01]  /*dbb0*/  MOV R0, 0x0 ;  /* 0x0000000000007802 */ /* 0x000fe20000000f00 */
[----:B------:R-:W-:Y:S01]  /*dbc0*/  ULDC.64 UR4, c[0x4][0x70] ;  /* 0x01001c0000047ab9 */ /* 0x000fe20000000a00 */
[----:B------:R-:W-:Y:S01]  /*dbd0*/  ULDC.64 UR6, c[0x4][0x8] ;  /* 0x0100020000067ab9 */ /* 0x000fe20000000a00 */
[----:B------:R-:W-:Y:S01]  /*dbe0*/  IMAD.U32 R4, RZ, RZ, UR4 ;  /* 0x00000004ff047e24 */ /* 0x000fe2000f8e00ff */
[----:B--2-4-:R1:W2:Y:S01]  /*dbf0*/  LDC.64 R2, c[0x4][R0] ;  /* 0x0100000000027b82 */ /* 0x0142a20000000a00 */
[----:B------:R-:W-:Y:S01]  /*dc00*/  MOV R5, UR5 ;  /* 0x0000000500057c02 */ /* 0x000fe20008000f00 */
[----:B------:R-:W-:Y:S01]  /*dc10*/  ULDC.64 UR4, c[0x4][0x78] ;  /* 0x01001e0000047ab9 */ /* 0x000fe20000000a00 */
[----:B------:R-:W-:Y:S01]  /*dc20*/  MOV R10, UR6 ;  /* 0x00000006000a7c02 */ /* 0x000fe20008000f00 */
[----:B------:R-:W-:Y:S01]  /*dc30*/  IMAD.U32 R11, RZ, RZ, UR7 ;  /* 0x00000007ff0b7e24 */ /* 0x000fe2000f8e00ff */
[----:B------:R-:W-:Y:S02]  /*dc40*/  MOV R6, UR4 ;  /* 0x0000000400067c02 */ /* 0x000fe40008000f00 */
[----:B------:R-:W-:-:S02]  /*dc50*/  MOV R7, UR5 ;  /* 0x0000000500077c02 */ /* 0x000fc40008000f00 */
[----:B------:R-:W-:Y:S02]  /*dc60*/  MOV R8, 0x70 ;  /* 0x0000007000087802 */ /* 0x000fe40000000f00 */
[----:B------:R-:W-:Y:S02]  /*dc70*/  MOV R12, 0x1 ;  /* 0x00000001000c7802 */ /* 0x000fe40000000f00 */
[----:B-1----:R-:W-:-:S07]  /*dc80*/  MOV R13, RZ ;  /* 0x000000ff000d7202 */ /* 0x002fce0000000f00 */
[----:B------:R-:W-:-:S07]  /*dc90*/  LEPC R20, `(.L_x_62) ;  /* 0x000000001014794e */ /* 0x000fce0000000000 */
[----:B--2---:R-:W-:Y:S05]  /*dca0*/  CALL.ABS.NOINC R2 ;  /* 0x0000000002007343 */ /* 0x004fea0003c00000 */
.L_x_62:
[----:B------:R-:W-:Y:S01]  /*dcb0*/  MOV R19, UR36 ;  /* 0x0000002400137c02 */ /* 0x000fe20008000f00 */
[----:B------:R-:W-:-:S04]  /*dcc0*/  IMAD.U32 R0, RZ, RZ, UR37 ;  /* 0x00000025ff007e24 */ /* 0x000fc8000f8e00ff */
[----:B------:R-:W-:-:S05]  /*dcd0*/  IMAD R19, R0, 0x1100, R19 ;  /* 0x0000110000137824 */ /* 0x000fca00078e0213 */
[----:B------:R-:W-:-:S04]  /*dce0*/  IADD3 R22, R19, -0x1100, RZ ;  /* 0xffffef0013167810 */ /* 0x000fc80007ffe0ff */
[----:B------:R-:W-:-:S13]  /*dcf0*/  LOP3.LUT P0, RZ, R22, 0x90, RZ, 0xc0, !PT ;  /* 0x0000009016ff7812 */ /* 0x000fda000780c0ff */
[----:B------:R-:W-:Y:S05]  /*dd00*/  @!P0 BRA `(.L_x_63) ;  /* 0x0000000000408947 */ /* 0x000fea0003800000 */
[----:B------:R-:W-:Y:S01]  /*dd10*/  MOV R0, 0x0 ;  /* 0x0000000000007802 */ /* 0x000fe20000000f00 */
[----:B------:R-:W-:Y:S01]  /*dd20*/  ULDC.64 UR4, c[0x4][0x70] ;  /* 0x01001c0000047ab9 */ /* 0x000fe20000000a00 */
[----:B------:R-:W-:Y:S01]  /*dd30*/  ULDC.64 UR6, c[0x4][0x78] ;  /* 0x01001e0000067ab9 */ /* 0x000fe20000000a00 */
[----:B------:R-:W-:Y:S01]  /*dd40*/  MOV R4, UR4 ;  /* 0x0000000400047c02 */ /* 0x000fe20008000f00 */
        /* <DEDUP_REMOVED lines=12> */
.L_x_63:
[----:B------:R-:W1:Y:S01]  /*de10*/  S2R R4, SR_TID.X ;  /* 0x0000000000047919 */ /* 0x000e620000002100 */
[----:B------:R-:W-:Y:S01]  /*de20*/  ULDC.64 UR4, c[0x0][0x730] ;  /* 0x0001cc0000047ab9 */ /* 0x000fe20000000a00 */
[----:B------:R-:W-:Y:S01]  /*de30*/  IADD3 R16, R16, 0x1f, RZ ;  /* 0x0000001f10107810 */ /* 0x000fe20007ffe0ff */
[----:B------:R-:W-:Y:S01]  /*de40*/  IMAD R17, R17, 0x10, R18 ;  /* 0x0000001011117824 */ /* 0x000fe200078e0212 */
[----:B------:R-:W-:-:S04]  /*de50*/  ISETP.NE.U32.AND P0, PT, RZ, UR4, PT ;  /* 0x00000004ff007c0c */ /* 0x000fc8000bf05070 */
[----:B------:R-:W-:-:S13]  /*de60*/  ISETP.NE.AND.EX P0, PT, RZ, UR5, PT, P0 ;  /* 0x00000005ff007c0c */ /* 0x000fda000bf05300 */
[----:B------:R-:W3:Y:S01]  /*de70*/  @P0 LDC R49, c[0x0][0x720] ;  /* 0x0001c800ff310b82 */ /* 0x000ee20000000800 */
[----:B------:R-:W-:Y:S02]  /*de80*/  ISETP.GT.U32.AND P0, PT, R16, 0x3e, PT ;  /* 0x0000003e1000780c */ /* 0x000fe40003f04070 */
[----:B-1----:R-:W-:Y:S02]  /*de90*/  SHF.L.U32 R0, R4, 0x4, RZ ;  /* 0x0000000404007819 */ /* 0x002fe400000006ff */
[----:B--2---:R-:W-:Y:S02]  /*dea0*/  SHF.R.U32.HI R2, RZ, 0x1, R4 ;  /* 0x00000001ff027819 */ /* 0x004fe40000011604 */
[C---:B----4-:R-:W-:Y:S02]  /*deb0*/  LOP3.LUT R3, R0.reuse, 0x40, RZ, 0xc0, !PT ;  /* 0x0000004000037812 */ /* 0x050fe400078ec0ff */
[----:B------:R-:W-:Y:S02]  /*dec0*/  LOP3.LUT R0, R0, 0x80, RZ, 0xc0, !PT ;  /* 0x0000008000007812 */ /* 0x000fe400078ec0ff */
[----:B------:R-:W-:-:S02]  /*ded0*/  LOP3.LUT R3, R3, 0x8, R2, 0xf8, !PT ;  /* 0x0000000803037812 */ /* 0x000fc400078ef802 */
[----:B------:R-:W-:Y:S02]  /*dee0*/  SHF.L.U32 R2, R4, 0x1, RZ ;  /* 0x0000000104027819 */ /* 0x000fe400000006ff */
[----:B------:R-:W-:Y:S01]  /*def0*/  LEA R0, R17, R0, 0x4 ;  /* 0x0000000011007211 */ /* 0x000fe200078e20ff */
[-C--:B---3--:R-:W-:Y:S01]  /*df00*/  FMUL R6, R140, R49.reuse ;  /* 0x000000318c067220 */ /* 0x088fe20000400000 */
[----:B------:R-:W-:Y:S01]  /*df10*/  LOP3.LUT R3, R3, 0x8, R2, 0x78, !PT ;  /* 0x0000000803037812 */ /* 0x000fe200078e7802 */
[-C--:B------:R-:W-:Y:S01]  /*df20*/  FMUL R7, R26, R49.reuse ;  /* 0x000000311a077220 */ /* 0x080fe20000400000 */
[-C--:B------:R-:W-:Y:S01]  /*df30*/  FMUL R4, R136, R49.reuse ;  /* 0x0000003188047220 */ /* 0x080fe20000400000 */
[----:B------:R-:W-:Y:S01]  /*df40*/  FMUL R5, R138, R49 ;  /* 0x000000318a057220 */ /* 0x000fe20000400000 */
[----:B------:R-:W-:Y:S01]  /*df50*/  IADD3 R8, R0, R3, RZ ;  /* 0x0000000300087210 */ /* 0x000fe20007ffe0ff */
        /* <DEDUP_REMOVED lines=51> */
[----:B------:R-:W-:Y:S01]  /*e290*/  F2FP.BF16.F32.PACK_AB R6, R7, R6 ;  /* 0x000000060706723e */ /* 0x000fe200000010ff */
[----:B------:R-:W-:Y:S01]  /*e2a0*/  FMUL R49, R94, R49 ;  /* 0x000000315e317220 */ /* 0x000fe20000400000 */
[----:B------:R-:W-:-:S02]  /*e2b0*/  F2FP.BF16.F32.PACK_AB R4, R3, R4 ;  /* 0x000000040304723e */ /* 0x000fc400000010ff */
[----:B------:R-:W-:Y:S02]  /*e2c0*/  F2FP.BF16.F32.PACK_AB R5, R0, R5 ;  /* 0x000000050005723e */ /* 0x000fe400000010ff */
[----:B------:R-:W-:Y:S01]  /*e2d0*/  F2FP.BF16.F32.PACK_AB R7, R9, R2 ;  /* 0x000000020907723e */ /* 0x000fe200000010ff */
[----:B------:R-:W-:Y:S06]  /*e2e0*/  @P0 BRA `(.L_x_64) ;  /* 0x0000000000040947 */ /* 0x000fec0003800000 */
[----:B------:R-:W-:-:S04]  /*e2f0*/  DEPBAR.LE SB0, 0x1 ;  /* 0x000080400000791a */ /* 0x000fc80000000000 */
.L_x_64:
[----:B------:R-:W-:Y:S05]  /*e300*/  WARPSYNC.ALL ;  /* 0x0000000000007948 */ /* 0x000fea0003800000 */
[----:B------:R-:W-:Y:S01]  /*e310*/  BAR.SYNC.DEFER_BLOCKING 0x1, 0x80 ;  /* 0x0042000000007b1d */ /* 0x000fe20000010000 */
[C---:B------:R-:W-:Y:S01]  /*e320*/  LEA R22, R8.reuse, R22, 0x1 ;  /* 0x0000001608167211 */ /* 0x040fe200078e08ff */
[----:B------:R-:W-:Y:S01]  /*e330*/  IMAD R8, R8, 0x2, R19 ;  /* 0x0000000208087824 */ /* 0x000fe200078e0213 */
[----:B------:R-:W-:Y:S02]  /*e340*/  F2FP.BF16.F32.PACK_AB R52, R10, R11 ;  /* 0x0000000b0a34723e */ /* 0x000fe400000010ff */
[----:B------:R-:W-:Y:S01]  /*e350*/  F2FP.BF16.F32.PACK_AB R53, R12, R13 ;  /* 0x0000000d0c35723e */ /* 0x000fe200000010ff */
[----:B------:R-:W-:Y:S01]  /*e360*/  BSSY B0, `(.L_x_65) ;  /* 0x0000017000007945 */ /* 0x000fe20003800000 */
[----:B------:R-:W-:-:S02]  /*e370*/  F2FP.BF16.F32.PACK_AB R54, R14, R15 ;  /* 0x0000000f0e36723e */ /* 0x000fc400000010ff */
[----:B------:R-:W-:Y:S01]  /*e380*/  F2FP.BF16.F32.PACK_AB R55, R16, R17 ;  /* 0x000000111037723e */ /* 0x000fe200000010ff */
[----:B------:R1:W-:Y:S01]  /*e390*/  STSM.16.M88.4 [R8+-0x1100], R4 ;  /* 0xffef000408007844 */ /* 0x0003e20000000200 */
[----:B------:R-:W-:Y:S01]  /*e3a0*/  @!PT LDS RZ, [RZ] ;  /* 0x00000000fffff984 */ /* 0x000fe20000000800 */
[----:B------:R-:W-:Y:S01]  /*e3b0*/  @!PT LDS RZ, [RZ] ;  /* 0x00000000fffff984 */ /* 0x000fe20000000800 */
[----:B------:R-:W-:Y:S01]  /*e3c0*/  @!PT LDS RZ, [RZ] ;  /* 0x00000000fffff984 */ /* 0x000fe20000000800 */
[----:B------:R-:W-:Y:S01]  /*e3d0*/  @!PT LDS RZ, [RZ] ;  /* 0x00000000fffff984 */ /* 0x000fe20000000800 */
[----:B------:R2:W-:Y:S06]  /*e3e0*/  MEMBAR.ALL.CTA ;  /* 0x0000000000007992 */ /* 0x0005ec0000008000 */
[----:B--2---:R-:W2:Y:S02]  /*e3f0*/  FENCE.VIEW.ASYNC.S ;  /* 0x00000000000073c6 */ /* 0x004ea40000000000 */
[----:B--2---:R-:W-:Y:S06]  /*e400*/  BAR.SYNC.DEFER_BLOCKING 0x1, 0x80 ;  /* 0x0042000000007b1d */ /* 0x004fec0000010000 */
[----:B------:R-:W-:Y:S05]  /*e410*/  @P0 BRA `(.L_x_66) ;  /* 0x00000000002c0947 */ /* 0x000fea0003800000 */
[----:B------:R-:W-:Y:S01]  /*e420*/  S2UR UR44, SR_CTAID.Z ;  /* 0x00000000002c79c3 */ /* 0x000fe20000002700 */
[----:B------:R-:W-:Y:S01]  /*e430*/  R2UR UR40, R19 ;  /* 0x00000000132872ca */ /* 0x000fe200000e0000 */
[----:B------:R-:W-:Y:S01]  /*e440*/  ULDC.64 UR4, c[0x0][0x198] ;  /* 0x0000660000047ab9 */ /* 0x000fe20000000a00 */
[----:B------:R-:W-:Y:S01]  /*e450*/  UMOV UR41, URZ ;  /* 0x0000003f00297c82 */ /* 0x000fe20008000000 */
[----:B------:R-:W-:-:S04]  /*e460*/  UIADD3 UR4, UP0, UR4, 0x670, URZ ;  /* 0x0000067004047890 */ /* 0x000fc8000ff1e03f */
[----:B------:R-:W2:Y:S01]  /*e470*/  S2UR UR43, SR_CTAID.Y ;  /* 0x00000000002b79c3 */ /* 0x000ea20000002600 */
[----:B------:R-:W-:-:S05]  /*e480*/  UIADD3.X UR5, URZ, UR5, URZ, UP0, !UPT ;  /* 0x000000053f057290 */ /* 0x000fca00087fe43f */
[----:B------:R-:W-:-:S09]  /*e490*/  UIADD3 UR40, UR40, -0x1100, URZ ;  /* 0xffffef0028287890 */ /* 0x000fd2000fffe03f */
[----:B--2---:R2:W-:Y:S01]  /*e4a0*/  UTMASTG.4D [UR40], [UR4] ;  /* 0x00000028040073b5 */ /* 0x0045e20008018000 */
[----:B------:R0:W-:Y:S01]  /*e4b0*/  UTMACMDFLUSH ;  /* 0x00000000000079b7 */ /* 0x0001e20000000000 */
[----:B--2---:R-:W-:-:S04]  /*e4c0*/  DEPBAR.LE SB0, 0x1 ;  /* 0x000080400000791a */ /* 0x004fc80000000000 */
.L_x_66:
[----:B------:R-:W-:Y:S05]  /*e4d0*/  BSYNC B0 ;  /* 0x0000000000007941 */ /* 0x000fea0003800000 */
.L_x_65:
[----:B------:R-:W-:Y:S01]  /*e4e0*/  BAR.SYNC.DEFER_BLOCKING 0x1, 0x80 ;  /* 0x0042000000007b1d */ /* 0x000fe20000010000 */
[----:B-1----:R-:W-:Y:S02]  /*e4f0*/  F2FP.BF16.F32.PACK_AB R4, R18, R21 ;  /* 0x000000151204723e */ /* 0x002fe400000010ff */
[----:B------:R-:W-:Y:S02]  /*e500*/  F2FP.BF16.F32.PACK_AB R5, R20, R23 ;  /* 0x000000171405723e */ /* 0x000fe400000010ff */
[----:B------:R-:W-:Y:S01]  /*e510*/  F2FP.BF16.F32.PACK_AB R6, R24, R25 ;  /* 0x000000191806723e */ /* 0x000fe200000010ff */
[----:B------:R-:W-:Y:S01]  /*e520*/  BSSY B0, `(.L_x_67) ;  /* 0x0000016000007945 */ /* 0x000fe20003800000 */
[----:B------:R-:W-:Y:S01]  /*e530*/  F2FP.BF16.F32.PACK_AB R7, R26, R27 ;  /* 0x0000001b1a07723e */ /* 0x000fe200000010ff */
[----:B------:R1:W-:Y:S01]  /*e540*/  STSM.16.M88.4 [R22+0x800], R52 ;  /* 0x0008003416007844 */ /* 0x0003e20000000200 */
        /* <DEDUP_REMOVED lines=11> */
[----:B------:R-:W-:Y:S01]  /*e600*/  UMOV UR41, 0x10 ;  /* 0x0000001000297882 */ /* 0x000fe20000000000 */
[----:B------:R-:W-:-:S04]  /*e610*/  UIADD3 UR4, UP0, UR4, 0x670, URZ ;  /* 0x0000067004047890 */ /* 0x000fc8000ff1e03f */
[----:B------:R-:W2:Y:S01]  /*e620*/  S2UR UR43, SR_CTAID.Y ;  /* 0x00000000002b79c3 */ /* 0x000ea20000002600 */
[----:B------:R-:W-:-:S05]  /*e630*/  UIADD3.X UR5, URZ, UR5, URZ, UP0, !UPT ;  /* 0x000000053f057290 */ /* 0x000fca00087fe43f */
[----:B------:R-:W-:-:S09]  /*e640*/  UIADD3 UR40, UR40, -0x900, URZ ;  /* 0xfffff70028287890 */ /* 0x000fd2000fffe03f */
[----:B--2---:R2:W-:Y:S01]  /*e650*/  UTMASTG.4D [UR40], [UR4] ;  /* 0x00000028040073b5 */ /* 0x0045e20008018000 */
[----:B------:R0:W-:Y:S01]  /*e660*/  UTMACMDFLUSH ;  /* 0x00000000000079b7 */ /* 0x0001e20000000000 */
[----:B--2---:R-:W-:-:S04]  /*e670*/  DEPBAR.LE SB0, 0x1 ;  /* 0x000080400000791a */ /* 0x004fc80000000000 */
.L_x_68:
[----:B------:R-:W-:Y:S05]  /*e680*/  BSYNC B0 ;  /* 0x0000000000007941 */ /* 0x000fea0003800000 */
.L_x_67:
[----:B------:R-:W-:Y:S01]  /*e690*/  BAR.SYNC.DEFER_BLOCKING 0x1, 0x80 ;  /* 0x0042000000007b1d */ /* 0x000fe20000010000 */
[----:B------:R-:W-:Y:S02]  /*e6a0*/  F2FP.BF16.F32.PACK_AB R28, R28, R29 ;  /* 0x0000001d1c1c723e */ /* 0x000fe400000010ff */
[----:B------:R-:W-:Y:S02]  /*e6b0*/  F2FP.BF16.F32.PACK_AB R29, R30, R31 ;  /* 0x0000001f1e1d723e */ /* 0x000fe400000010ff */
[----:B------:R-:W-:Y:S01]  /*e6c0*/  F2FP.BF16.F32.PACK_AB R30, R32, R33 ;  /* 0x00000021201e723e */ /* 0x000fe200000010ff */
[----:B------:R-:W-:Y:S01]  /*e6d0*/  BSSY B0, `(.L_x_69) ;  /* 0x0000017000007945 */ /* 0x000fe20003800000 */
[----:B------:R-:W-:Y:S01]  /*e6e0*/  F2FP.BF16.F32.PACK_AB R31, R34, R35 ;  /* 0x00000023221f723e */ /* 0x000fe200000010ff */
[----:B------:R2:W-:Y:S01]  /*e6f0*/  STSM.16.M88.4 [R22], R4 ;  /* 0x0000000416007844 */ /* 0x0005e20000000200 */
[----:B------:R-:W-:Y:S01]  /*e700*/  @!PT LDS RZ, [RZ] ;  /* 0x00000000fffff984 */ /* 0x000fe20000000800 */
[----:B------:R-:W-:Y:S01]  /*e710*/  @!PT LDS RZ, [RZ] ;  /* 0x00000000fffff984 */ /* 0x000fe20000000800 */
[----:B------:R-:W-:Y:S01]  /*e720*/  @!PT LDS RZ, [RZ] ;  /* 0x00000000fffff984 */ /* 0x000fe20000000800 */
[----:B------:R-:W-:Y:S01]  /*e730*/  @!PT LDS RZ, [RZ] ;  /* 0x00000000fffff984 */ /* 0x000fe20000000800 */
[----:B------:R3:W-:Y:S06]  /*e740*/  MEMBAR.ALL.CTA ;  /* 0x0000000000007992 */ /* 0x0007ec0000008000 */
[----:B---3--:R-:W3:Y:S02]  /*e750*/  FENCE.VIEW.ASYNC.S ;  /* 0x00000000000073c6 */ /* 0x008ee40000000000 */
[----:B---3--:R-:W-:Y:S06]  /*e760*/  BAR.SYNC.DEFER_BLOCKING 0x1, 0x80 ;  /* 0x0042000000007b1d */ /* 0x008fec0000010000 */
[----:B------:R-:W-:Y:S05]  /*e770*/  @P0 BRA `(.L_x_70) ;  /* 0x0000000000300947 */ /* 0x000fea0003800000 */
[----:B------:R-:W-:Y:S01]  /*e780*/  S2UR UR12, SR_CTAID.Z ;  /* 0x00000000000c79c3 */ /* 0x000fe20000002700 */
[----:B------:R-:W-:Y:S01]  /*e790*/  R2UR UR8, R19 ;  /* 0x00000000130872ca */ /* 0x000fe200000e0000 */
[----:B------:R-:W-:Y:S01]  /*e7a0*/  ULDC.64 UR4, c[0x0][0x198] ;  /* 0x0000660000047ab9 */ /* 0x000fe20000000a00 */
[----:B------:R-:W-:Y:S01]  /*e7b0*/  UMOV UR9, 0x20 ;  /* 0x0000002000097882 */ /* 0x000fe20000000000 */
[----:B------:R-:W-:Y:S01]  /*e7c0*/  UIADD3 UR4, UP0, UR4, 0x670, URZ ;  /* 0x0000067004047890 */ /* 0x000fe2000ff1e03f */
[----:B------:R-:W-:-:S03]  /*e7d0*/  UMOV UR10, UR42 ;  /* 0x0000002a000a7c82 */ /* 0x000fc60008000000 */
[----:B------:R-:W3:Y:S01]  /*e7e0*/  S2UR UR11, SR_CTAID.Y ;  /* 0x00000000000b79c3 */ /* 0x000ee20000002600 */
[----:B------:R-:W-:-:S05]  /*e7f0*/  UIADD3.X UR5, URZ, UR5, URZ, UP0, !UPT ;  /* 0x000000053f057290 */ /* 0x000fca00087fe43f */
[----:B------:R-:W-:-:S09]  /*e800*/  UIADD3 UR8, UR8, -0x1100, URZ ;  /* 0xffffef0008087890 */ /* 0x000fd2000fffe03f */
[----:B---3--:R3:W-:Y:S01]  /*e810*/  UTMASTG.4D [UR8], [UR4] ;  /* 0x00000008040073b5 */ /* 0x0087e20008018000 */
[----:B------:R0:W-:Y:S01]  /*e820*/  UTMACMDFLUSH ;  /* 0x00000000000079b7 */ /* 0x0001e20000000000 */
[----:B---3--:R-:W-:-:S04]  /*e830*/  DEPBAR.LE SB0, 0x1 ;  /* 0x000080400000791a */ /* 0x008fc80000000000 */
.L_x_70:
[----:B------:R-:W-:Y:S05]  /*e840*/  BSYNC B0 ;  /* 0x0000000000007941 */ /* 0x000fea0003800000 */
.L_x_69:
[----:B------:R-:W-:Y:S01]  /*e850*/  BAR.SYNC.DEFER_BLOCKING 0x1, 0x80 ;  /* 0x0042000000007b1d */ /* 0x000fe20000010000 */
[----:B------:R-:W-:Y:S02]  /*e860*/  F2FP.BF16.F32.PACK_AB R36, R36, R37 ;  /* 0x000000252424723e */ /* 0x000fe400000010ff */
        /* <DEDUP_REMOVED lines=10> */
[----:B----4-:R-:W4:Y:S02]  /*e910*/  FENCE.VIEW.ASYNC.S ;  /* 0x00000000000073c6 */ /* 0x010f240000000000 */
[----:B----4-:R-:W-:Y:S06]  /*e920*/  BAR.SYNC.DEFER_BLOCKING 0x1, 0x80 ;  /* 0x0042000000007b1d */ /* 0x010fec0000010000 */
[----:B------:R-:W-:Y:S05]  /*e930*/  @P0 BRA `(.L_x_72) ;  /* 0x0000000000300947 */ /* 0x000fea0003800000 */
[----:B------:R-:W-:Y:S01]  /*e940*/  S2UR UR12, SR_CTAID.Z ;  /* 0x00000000000c79c3 */ /* 0x000fe20000002700 */
[----:B------:R-:W-:Y:S01]  /*e950*/  R2UR UR8, R19 ;  /* 0x00000000130872ca */ /* 0x000fe200000e0000 */
[----:B------:R-:W-:Y:S01]  /*e960*/  ULDC.64 UR4, c[0x0][0x198] ;  /* 0x0000660000047ab9 */ /* 0x000fe20000000a00 */
[----:B------:R-:W-:Y:S01]  /*e970*/  UMOV UR9, 0x30 ;  /* 0x0000003000097882 */ /* 0x000fe20000000000 */
[----:B------:R-:W-:Y:S01]  /*e980*/  UIADD3 UR4, UP0, UR4, 0x670, URZ ;  /* 0x0000067004047890 */ /* 0x000fe2000ff1e03f */
[----:B------:R-:W-:-:S03]  /*e990*/  UMOV UR10, UR42 ;  /* 0x0000002a000a7c82 */ /* 0x000fc60008000000 */
[----:B------:R-:W4:Y:S01]  /*e9a0*/  S2UR UR11, SR_CTAID.Y ;  /* 0x00000000000b79c3 */ /* 0x000f220000002600 */
[----:B------:R-:W-:-:S05]  /*e9b0*/  UIADD3.X UR5, URZ, UR5, URZ, UP0, !UPT ;  /* 0x000000053f057290 */ /* 0x000fca00087fe43f */
[----:B------:R-:W-:-:S09]  /*e9c0*/  UIADD3 UR8, UR8, -0x900, URZ ;  /* 0xfffff70008087890 */ /* 0x000fd2000fffe03f */
[----:B----4-:R4:W-:Y:S01]  /*e9d0*/  UTMASTG.4D [UR8], [UR4] ;  /* 0x00000008040073b5 */ /* 0x0109e20008018000 */
[----:B------:R0:W-:Y:S01]  /*e9e0*/  UTMACMDFLUSH ;  /* 0x00000000000079b7 */ /* 0x0001e20000000000 */
[----:B----4-:R-:W-:-:S04]  /*e9f0*/  DEPBAR.LE SB0, 0x1 ;  /* 0x000080400000791a */ /* 0x010fc80000000000 */
.L_x_72:
[----:B------:R-:W-:Y:S05]  /*ea00*/  BSYNC B0 ;  /* 0x0000000000007941 */ /* 0x000fea0003800000 */
.L_x_71:
        /* <DEDUP_REMOVED lines=12> */
[----:B-----5:R-:W5:Y:S02]  /*ead0*/  FENCE.VIEW.ASYNC.S ;  /* 0x00000000000073c6 */ /* 0x020f640000000000 */
[----:B-----5:R-:W-:Y:S06]  /*eae0*/  BAR.SYNC.DEFER_BLOCKING 0x1, 0x80 ;  /* 0x0042000000007b1d */ /* 0x020fec0000010000 */
[----:B------:R-:W-:Y:S05]  /*eaf0*/  @P0 BRA `(.L_x_74) ;  /* 0x0000000000300947 */ /* 0x000fea0003800000 */
[----:B------:R-:W-:Y:S01]  /*eb00*/  S2UR UR12, SR_CTAID.Z ;  /* 0x00000000000c79c3 */ /* 0x000fe20000002700 */
[----:B------:R-:W-:Y:S01]  /*eb10*/  R2UR UR8, R19 ;  /* 0x00000000130872ca */ /* 0x000fe200000e0000 */
[----:B------:R-:W-:Y:S01]  /*eb20*/  ULDC.64 UR4, c[0x0][0x198] ;  /* 0x0000660000047ab9 */ /* 0x000fe20000000a00 */
[----:B------:R-:W-:Y:S01]  /*eb30*/  UMOV UR9, 0x40 ;  /* 0x0000004000097882 */ /* 0x000fe20000000000 */
[----:B------:R-:W-:Y:S01]  /*eb40*/  UIADD3 UR4, UP0, UR4, 0x670, URZ ;  /* 0x0000067004047890 */ /* 0x000fe2000ff1e03f */
[----:B------:R-:W-:-:S03]  /*eb50*/  UMOV UR10, UR42 ;  /* 0x0000002a000a7c82 */ /* 0x000fc60008000000 */
[----:B------:R-:W5:Y:S01]  /*eb60*/  S2UR UR11, SR_CTAID.Y ;  /* 0x00000000000b79c3 */ /* 0x000f620000002600 */
[----:B------:R-:W-:-:S05]  /*eb70*/  UIADD3.X UR5, URZ, UR5, URZ, UP0, !UPT ;  /* 0x000000053f057290 */ /* 0x000fca00087fe43f */
[----:B------:R-:W-:-:S09]  /*eb80*/  UIADD3 UR8, UR8, -0x1100, URZ ;  /* 0xffffef0008087890 */ /* 0x000fd2000fffe03f */
[----:B-----5:R1:W-:Y:S01]  /*eb90*/  UTMASTG.4D [UR8], [UR4] ;  /* 0x00000008040073b5 */ /* 0x0203e20008018000 */
[----:B------:R0:W-:Y:S01]  /*eba0*/  UTMACMDFLUSH ;  /* 0x00000000000079b7 */ /* 0x0001e20000000000 */
[----:B-1----:R-:W-:-:S04]  /*ebb0*/  DEPBAR.LE SB0, 0x1 ;  /* 0x000080400000791a */ /* 0x002fc80000000000 */
.L_x_74:
[----:B------:R-:W-:Y:S05]  /*ebc0*/  BSYNC B0 ;  /* 0x0000000000007941 */ /* 0x000fea0003800000 */
.L_x_73:
        /* <DEDUP_REMOVED lines=27> */
.L_x_76:
[----:B------:R-:W-:Y:S05]  /*ed80*/  BSYNC B0 ;  /* 0x0000000000007941 */ /* 0x000fea0003800000 */
.L_x_75:
[----:B------:R-:W-:Y:S06]  /*ed90*/  BAR.SYNC.DEFER_BLOCKING 0x1, 0x80 ;  /* 0x0042000000007b1d */ /* 0x000fec0000010000 */
[----:B------:R-:W-:Y:S01]  /*eda0*/  BSSY B0, `(.L_x_77) ;  /* 0x0000015000007945 */ /* 0x000fe20003800000 */
        /* <DEDUP_REMOVED lines=18> */
[----:B-----5:R1:W-:Y:S02]  /*eed0*/  UTMASTG.4D [UR8], [UR4] ;  /* 0x00000008040073b5 */ /* 0x0203e40008018000 */
[----:B-1----:R0:W-:Y:S02]  /*eee0*/  UTMACMDFLUSH ;  /* 0x00000000000079b7 */ /* 0x0021e40000000000 */
.L_x_78:
[----:B------:R-:W-:Y:S05]  /*eef0*/  BSYNC B0 ;  /* 0x0000000000007941 */ /* 0x000fea0003800000 */
.L_x_77:
[----:B------:R-:W-:Y:S01]  /*ef00*/  UIADD3 UR37, UR37, -0x1, URZ ;  /* 0xffffffff25257890 */ /* 0x000fe2000fffe03f */
[----:B------:R-:W-:-:S04]  /*ef10*/  DEPBAR.LE SB0, 0x0 ;  /* 0x000080000000791a */ /* 0x000fc80000000000 */
[----:B------:R-:W-:-:S04]  /*ef20*/  USHF.L.U32 UR4, UR37, 0x3, URZ ;  /* 0x0000000325047899 */ /* 0x000fc8000800063f */
[----:B------:R-:W-:-:S04]  /*ef30*/  ULOP3.LUT UR4, UR4, 0x8, URZ, 0xe2, !UPT ;  /* 0x0000000804047892 */ /* 0x000fc8000f8ee23f */
[----:B------:R-:W-:-:S06]  /*ef40*/  ULOP3.LUT UR4, UR4, 0x18, URZ, 0x3c, !UPT ;  /* 0x0000001804047892 */ /* 0x000fcc000f8e3c3f */
[----:B------:R-:W-:-:S04]  /*ef50*/  MOV R0, UR4 ;  /* 0x0000000400007c02 */ /* 0x000fc80008000f00 */
[----:B------:R-:W-:Y:S01]  /*ef60*/  SYNCS.ARRIVE.TRANS64.A1T0 RZ, [R0+UR36+0x2a090], RZ ;  /* 0x02a090ff00ff79a7 */ /* 0x000fe20008100024 */
[----:B------:R-:W-:Y:S05]  /*ef70*/  EXIT ;  /* 0x000000000000794d */ /* 0x000fea0003800000 */
.L_x_6:
[----:B------:R-:W-:-:S08]  /*ef80*/  UISETP.NE.AND UP0, UPT, UR5, 0x1, UPT ;  /* 0x000000010500788c */ /* 0x000fd0000bf05270 */
[----:B------:R-:W1:-:S00]  /*ef90*/  USETMAXREG.DEALLOC.CTAPOOL 0x18 ;  /* 0x00000018000079c8 */ /* 0x000e4000080e0500 */
[----:B------:R-:W-:-:S13]  /*efa0*/  PLOP3.LUT P0, PT, PT, PT, UP0, 0x80, 0x0 ;  /* 0x000000000000781c */ /* 0x000fda0003f0f008 */
[----:B------:R-:W-:Y:S05]  /*efb0*/  @P0 EXIT ;  /* 0x000000000000094d */ /* 0x000fea0003800000 */
[----:B------:R-:W2:Y:S01]  /*efc0*/  S2UR UR11, SR_CTAID.X ;  /* 0x00000000000b79c3 */ /* 0x000ea20000002500 */
[----:B------:R-:W-:Y:S01]  /*efd0*/  ELECT P3, URZ, PT ;  /* 0x00000000003f782f */ /* 0x000fe20003860000 */
[----:B------:R-:W-:Y:S01]  /*efe0*/  BSSY B0, `(.L_x_79) ;  /* 0x000004d000007945 */ /* 0x000fe20003800000 */
[----:B-1----:R-:W-:Y:S02]  /*eff0*/  MOV R2, RZ ;  /* 0x000000ff00027202 */ /* 0x002fe40000000f00 */
[----:B------:R-:W-:Y:S02]  /*f000*/  MOV R8, RZ ;  /* 0x000000ff00087202 */ /* 0x000fe40000000f00 */
[----:B------:R-:W-:Y:S01]  /*f010*/  MOV R4, RZ ;  /* 0x000000ff00047202 */ /* 0x000fe20000000f00 */
[----:B------:R-:W1:Y:S08]  /*f020*/  S2UR UR60, SR_CTAID.Y ;  /* 0x00000000003c79c3 */ /* 0x000e700000002600 */
[----:B------:R-:W3:Y:S01]  /*f030*/  S2UR UR61, SR_CTAID.Z ;  /* 0x00000000003d79c3 */ /* 0x000ee20000002700 */
[----:B--2---:R-:W-:Y:S01]  /*f040*/  USHF.L.U32 UR11, UR11, 0x7, URZ ;  /* 0x000000070b0b7899 */ /* 0x004fe2000800063f */
[----:B------:R-:W-:Y:S11]  /*f050*/  @!P3 BRA `(.L_x_80) ;  /* 0x000000040014b947 */ /* 0x000ff60003800000 */
[----:B------:R-:W2:Y:S01]  /*f060*/  S2R R4, SR_CgaCtaId ;  /* 0x0000000000047919 */ /* 0x000ea20000008800 */
[----:B------:R-:W-:Y:S02]  /*f070*/  MOV R3, 0x400 ;  /* 0x0000040000037802 */ /* 0x000fe40000000f00 */
[----:B------:R-:W-:Y:S02]  /*f080*/  MOV R5, 0x1 ;  /* 0x0000000100057802 */ /* 0x000fe40000000f00 */
[----:B--2---:R-:W-:Y:S02]  /*f090*/  LEA R4, R4, R3, 0x18 ;  /* 0x0000000304047211 */ /* 0x004fe400078ec0ff */
[----:B------:R-:W-:-:S04]  /*f0a0*/  SHF.L.U32 R3, R5, 0x1f, RZ ;  /* 0x0000001f05037819 */ /* 0x000fc800000006ff */
[----:B------:R-:W2:Y:S02]  /*f0b0*/  SYNCS.PHASECHK.TRANS64.TRYWAIT P0, [R4+URZ+0x2a060], R3 ;  /* 0x02a06003040075a7 */ /* 0x000ea4000800017f */
[----:B--2---:R-:W-:Y:S05]  /*f0c0*/  @!P0 BRA `(.L_x_81) ;  /* 0x0000002000188947 */ /* 0x004fea0003800000 */
.L_x_118:
[----:B------:R-:W-:Y:S01]  /*f0d0*/  ULOP3.LUT UR5, UR4, 0x2, URZ, 0xfc, !UPT ;  /* 0x0000000204057892 */ /* 0x000fe2000f8efc3f */
[----:B--2---:R-:W-:-:S03]  /*f0e0*/  @P2 IMAD.MOV.U32 R3, RZ, RZ, 0x3800 ;  /* 0x00003800ff032424 */ /* 0x004fc600078e00ff */
[----:B------:R-:W-:Y:S01]  /*f0f0*/  UPRMT UR5, UR5, 0x9910, URZ ;  /* 0x0000991005057896 */ /* 0x000fe2000800003f */
[----:B------:R2:W-:Y:S03]  /*f100*/  @P2 SYNCS.ARRIVE.TRANS64 RZ, [R4+URZ+0x2a050], R3 ;  /* 0x02a0500304ff29a7 */ /* 0x0005e6000800003f */
[----:B------:R-:W-:-:S06]  /*f110*/  UISETP.NE.AND UP0, UPT, UR5, 0x2, UPT ;  /* 0x000000020500788c */ /* 0x000fcc000bf05270 */
[----:B------:R-:W-:-:S13]  /*f120*/  PLOP3.LUT P0, PT, PT, PT, UP0, 0x80, 0x0 ;  /* 0x000000000000781c */ /* 0x000fda0003f0f008 */
[----:B--2---:R-:W-:Y:S05]  /*f130*/  @P0 BRA `(.L_x_82) ;  /* 0x0000000000040947 */ /* 0x004fea0003800000 */
[----:B-1-3--:R-:W-:Y:S01]  /*f140*/  BPT.TRAP 0x1 ;  /* 0x000000040000795c */ /* 0x00afe20000300000 */
.L_x_82:
[----:B------:R-:W-:-:S04]  /*f150*/  LOP3.LUT P0, RZ, R0, 0x1f, RZ, 0xc0, !PT ;  /* 0x0000001f00ff7812 */ /* 0x000fc8000780c0ff */
[----:B------:R-:W-:-:S13]  /*f160*/  PLOP3.LUT P0, PT, P0, P2, PT, 0x2a, 0x0 ;  /* 0x000000000000781c */ /* 0x000fda0000704572 */
[----:B------:R-:W-:Y:S05]  /*f170*/  @P0 BRA `(.L_x_83) ;  /* 0x0000000000040947 */ /* 0x000fea0003800000 */
[----:B-1-3--:R-:W-:Y:S01]  /*f180*/  BPT.TRAP 0x1 ;  /* 0x000000040000795c */ /* 0x00afe20000300000 */
.L_x_83:
[----:B------:R-:W-:Y:S01]  /*f190*/  R2UR UR8, R4 ;  /* 0x00000000040872ca */ /* 0x000fe200000e0000 */
[----:B------:R-:W-:Y:S01]  /*f1a0*/  ULDC.64 UR6, c[0x0][0x198] ;  /* 0x0000660000067ab9 */ /* 0x000fe20000000a00 */
[----:B------:R-:W-:Y:S01]  /*f1b0*/  UMOV UR14, 0x0 ;  /* 0x00000000000e7882 */ /* 0x000fe20000000000 */
[----:B------:R-:W-:Y:S01]  /*f1c0*/  UIADD3 UR6, UP0, UR6, 0xf0, URZ ;  /* 0x000000f006067890 */ /* 0x000fe2000ff1e03f */
[----:B------:R-:W-:Y:S01]  /*f1d0*/  MOV R8, 0x40 ;  /* 0x0000004000087802 */ /* 0x000fe20000000f00 */
[----:B------:R-:W-:Y:S01]  /*f1e0*/  UMOV UR15, 0x10000000 ;  /* 0x10000000000f7882 */ /* 0x000fe20000000000 */
[----:B------:R-:W-:Y:S01]  /*f1f0*/  UMOV UR10, URZ ;  /* 0x0000003f000a7c82 */ /* 0x000fe20008000000 */
[----:B------:R-:W-:Y:S01]  /*f200*/  UIADD3.X UR7, URZ, UR7, URZ, UP0, !UPT ;  /* 0x000000073f077290 */ /* 0x000fe200087fe43f */
[----:B------:R-:W-:Y:S01]  /*f210*/  MOV R4, 0x1 ;  /* 0x0000000100047802 */ /* 0x000fe20000000f00 */
[----:B-1----:R-:W-:Y:S01]  /*f220*/  UMOV UR12, UR60 ;  /* 0x0000003c000c7c82 */ /* 0x002fe20008000000 */
[----:B---3--:R-:W-:Y:S01]  /*f230*/  UMOV UR13, UR61 ;  /* 0x0000003d000d7c82 */ /* 0x008fe20008000000 */
[----:B------:R-:W-:Y:S01]  /*f240*/  UMOV UR42, 0x10 ;  /* 0x00000010002a7882 */ /* 0x000fe20000000000 */
[----:B------:R-:W-:Y:S01]  /*f250*/  UMOV UR43, UR11 ;  /* 0x0000000b002b7c82 */ /* 0x000fe20008000000 */
[----:B------:R-:W-:-:S02]  /*f260*/  UIADD3 UR9, UR8, 0x2a050, URZ ;  /* 0x0002a05008097890 */ /* 0x000fc4000fffe03f */
[----:B------:R-:W-:Y:S02]  /*f270*/  UIADD3 UR40, UR8, 0x800, URZ ;  /* 0x0000080008287890 */ /* 0x000fe4000fffe03f */
[----:B------:R-:W-:Y:S02]  /*f280*/  UIADD3 UR32, UR8, 0x1000, URZ ;  /* 0x0000100008207890 */ /* 0x000fe4000fffe03f */
[----:B------:R-:W-:Y:S02]  /*f290*/  UIADD3 UR24, UR8, 0x1800, URZ ;  /* 0x0000180008187890 */ /* 0x000fe4000fffe03f */
[----:B------:R-:W-:Y:S02]  /*f2a0*/  UIADD3 UR16, UR8, 0x2000, URZ ;  /* 0x0000200008107890 */ /* 0x000fe4000fffe03f */
[----:B------:R1:W-:Y:S01]  /*f2b0*/  UTMALDG.4D [UR8], [UR6], desc[UR14] ;  /* 0x00000e08060075b4 */ /* 0x0003e20008019000 */
[----:B------:R-:W-:Y:S01]  /*f2c0*/  UIADD3 UR56, UR8, 0x2800, URZ ;  /* 0x0000280008387890 */ /* 0x000fe2000fffe03f */
[----:B------:R-:W-:Y:S01]  /*f2d0*/  UMOV UR44, UR60 ;  /* 0x0000003c002c7c82 */ /* 0x000fe20008000000 */
[----:B------:R-:W-:Y:S01]  /*f2e0*/  UMOV UR45, UR61 ;  /* 0x0000003d002d7c82 */ /* 0x000fe20008000000 */
[----:B------:R-:W-:Y:S01]  /*f2f0*/  UMOV UR41, UR9 ;  /* 0x0000000900297c82 */ /* 0x000fe20008000000 */
[----:B------:R-:W-:Y:S01]  /*f300*/  UMOV UR34, 0x20 ;  /* 0x0000002000227882 */ /* 0x000fe20000000000 */
[----:B------:R-:W-:Y:S01]  /*f310*/  UMOV UR35, UR11 ;  /* 0x0000000b00237c82 */ /* 0x000fe20008000000 */
[----:B------:R-:W-:Y:S01]  /*f320*/  UMOV UR36, UR60 ;  /* 0x0000003c00247c82 */ /* 0x000fe20008000000 */
[----:B------:R-:W-:Y:S01]  /*f330*/  UMOV UR37, UR61 ;  /* 0x0000003d00257c82 */ /* 0x000fe20008000000 */
[----:B------:R-:W-:Y:S01]  /*f340*/  UMOV UR33, UR9 ;  /* 0x0000000900217c82 */ /* 0x000fe20008000000 */
[----:B------:R-:W-:Y:S01]  /*f350*/  UMOV UR26, 0x30 ;  /* 0x00000030001a7882 */ /* 0x000fe20000000000 */
[----:B------:R-:W-:Y:S01]  /*f360*/  UMOV UR27, UR11 ;  /* 0x0000000b001b7c82 */ /* 0x000fe20008000000 */
[----:B------:R-:W-:Y:S01]  /*f370*/  UMOV UR28, UR60 ;  /* 0x0000003c001c7c82 */ /* 0x000fe20008000000 */
[----:B------:R-:W-:Y:S01]  /*f380*/  UMOV UR29, UR61 ;  /* 0x0000003d001d7c82 */ /* 0x000fe20008000000 */
[----:B------:R2:W-:Y:S01]  /*f390*/  UTMALDG.4D [UR40], [UR6], desc[UR14] ;  /* 0x00000e28060075b4 */ /* 0x0005e20008019000 */
[----:B------:R-:W-:Y:S01]  /*f3a0*/  UMOV UR25, UR9 ;  /* 0x0000000900197c82 */ /* 0x000fe20008000000 */
[----:B------:R-:W-:Y:S01]  /*f3b0*/  UMOV UR18, 0x40 ;  /* 0x0000004000127882 */ /* 0x000fe20000000000 */
[----:B------:R-:W-:Y:S01]  /*f3c0*/  UMOV UR19, UR11 ;  /* 0x0000000b00137c82 */ /* 0x000fe20008000000 */
[----:B------:R-:W-:Y:S01]  /*f3d0*/  UMOV UR20, UR60 ;  /* 0x0000003c00147c82 */ /* 0x000fe20008000000 */
[----:B------:R-:W-:Y:S01]  /*f3e0*/  UMOV UR21, UR61 ;  /* 0x0000003d00157c82 */ /* 0x000fe20008000000 */
[----:B------:R-:W-:Y:S01]  /*f3f0*/  UMOV UR17, UR9 ;  /* 0x0000000900117c82 */ /* 0x000fe20008000000 */
[----:B------:R-:W-:Y:S01]  /*f400*/  UMOV UR58, 0x50 ;  /* 0x00000050003a7882 */ /* 0x000fe20000000000 */
[----:B------:R2:W-:Y:S01]  /*f410*/  UTMALDG.4D [UR32], [UR6], desc[UR14] ;  /* 0x00000e20060075b4 */ /* 0x0005e20008019000 */
[----:B------:R-:W-:Y:S01]  /*f420*/  UMOV UR59, UR11 ;  /* 0x0000000b003b7c82 */ /* 0x000fe20008000000 */
[----:B------:R-:W-:Y:S01]  /*f430*/  UMOV UR57, UR9 ;  /* 0x0000000900397c82 */ /* 0x000fe20008000000 */
[----:B-1----:R-:W-:Y:S01]  /*f440*/  UIADD3 UR8, UR8, 0x3000, URZ ;  /* 0x0000300008087890 */ /* 0x002fe2000fffe03f */
[----:B------:R-:W-:Y:S01]  /*f450*/  UMOV UR10, 0x60 ;  /* 0x00000060000a7882 */ /* 0x000fe20000000000 */
[----:B------:R2:W-:Y:S01]  /*f460*/  UTMALDG.4D [UR24], [UR6], desc[UR14] ;  /* 0x00000e18060075b4 */ /* 0x0005e20008019000 */
[----:B------:R2:W-:Y:S01]  /*f470*/  UTMALDG.4D [UR16], [UR6], desc[UR14] ;  /* 0x00000e10060075b4 */ /* 0x0005e20008019000 */
[----:B------:R2:W-:Y:S05]  /*f480*/  UTMALDG.4D [UR56], [UR6], desc[UR14] ;  /* 0x00000e38060075b4 */ /* 0x0005ea0008019000 */
[----:B------:R2:W-:Y:S02]  /*f490*/  UTMALDG.4D [UR8], [UR6], desc[UR14] ;  /* 0x00000e08060075b4 */ /* 0x0005e40008019000 */
[----:B--2---:R-:W-:Y:S01]  /*f4a0*/  NOP ;  /* 0x0000000000007918 */ /* 0x004fe20000000000 */
.L_x_80:
[----:B-1-3--:R-:W-:Y:S05]  /*f4b0*/  BSYNC B0 ;  /* 0x0000000000007941 */ /* 0x00afea0003800000 */
.L_x_79:
[----:B------:R-:W1:Y:S01]  /*f4c0*/  LDC R3, c[0x0][0x28c] ;  /* 0x0000a300ff037b82 */ /* 0x000e620000000800 */
[----:B------:R-:W-:Y:S01]  /*f4d0*/  BSSY B0, `(.L_x_84) ;  /* 0x0000049000007945 */ /* 0x000fe20003800000 */
[----:B-1----:R-:W-:-:S13]  /*f4e0*/  ISETP.GT.AND P4, PT, R3, RZ, P3 ;  /* 0x000000ff0300720c */ /* 0x002fda0001f84270 */
[----:B------:R-:W-:Y:S05]  /*f4f0*/  @!P4 BRA `(.L_x_85) ;  /* 0x000000040018c947 */ /* 0x000fea0003800000 */
[----:B------:R-:W1:Y:S01]  /*f500*/  S2R R5, SR_CgaCtaId ;  /* 0x0000000000057919 */ /* 0x000e620000008800 */
[----:B------:R-:W-:-:S04]  /*f510*/  MOV R2, 0x400 ;  /* 0x0000040000027802 */ /* 0x000fc80000000f00 */
[----:B-1----:R-:W-:Y:S02]  /*f520*/  LEA R5, R5, R2, 0x18 ;  /* 0x0000000205057211 */ /* 0x002fe400078ec0ff */
[----:B------:R-:W-:-:S04]  /*f530*/  MOV R2, 0x1 ;  /* 0x0000000100027802 */ /* 0x000fc80000000f00 */
[----:B------:R-:W-:-:S04]  /*f540*/  SHF.L.U32 R2, R2, 0x1f, RZ ;  /* 0x0000001f02027819 */ /* 0x000fc800000006ff */
[----:B------:R-:W1:Y:S02]  /*f550*/  SYNCS.PHASECHK.TRANS64.TRYWAIT P0, [R5+URZ+0x2a028], R2 ;  /* 0x02a02802050075a7 */ /* 0x000e64000800017f */
[----:B-1----:R-:W-:Y:S05]  /*f560*/  @!P0 BRA `(.L_x_86) ;  /* 0x0000001c00048947 */ /* 0x002fea0003800000 */
.L_x_119:
[----:B------:R-:W-:Y:S01]  /*f570*/  ULOP3.LUT UR5, UR4, 0x2, URZ, 0xfc, !UPT ;  /* 0x0000000204057892 */ /* 0x000fe2000f8efc3f */
[----:B-1----:R-:W-:-:S03]  /*f580*/  @P2 MOV R2, 0x7000 ;  /* 0x0000700000022802 */ /* 0x002fc60000000f00 */
[----:B------:R-:W-:Y:S01]  /*f590*/  UPRMT UR5, UR5, 0x9910, URZ ;  /* 0x0000991005057896 */ /* 0x000fe2000800003f */
[----:B------:R1:W-:Y:S03]  /*f5a0*/  @P2 SYNCS.ARRIVE.TRANS64 RZ, [R5+URZ+0x2a000], R2 ;  /* 0x02a0000205ff29a7 */ /* 0x0003e6000800003f */
[----:B------:R-:W-:-:S06]  /*f5b0*/  UISETP.NE.AND UP0, UPT, UR5, 0x2, UPT ;  /* 0x000000020500788c */ /* 0x000fcc000bf05270 */
[----:B------:R-:W-:-:S13]  /*f5c0*/  PLOP3.LUT P0, PT, PT, PT, UP0, 0x80, 0x0 ;  /* 0x000000000000781c */ /* 0x000fda0003f0f008 */
[----:B-1----:R-:W-:Y:S05]  /*f5d0*/  @P0 BRA `(.L_x_87) ;  /* 0x0000000000040947 */ /* 0x002fea0003800000 */
[----:B------:R-:W-:Y:S01]  /*f5e0*/  BPT.TRAP 0x1 ;  /* 0x000000040000795c */ /* 0x000fe20000300000 */
.L_x_87:
[----:B------:R-:W-:-:S04]  /*f5f0*/  LOP3.LUT P0, RZ, R0, 0x1f, RZ, 0xc0, !PT ;  /* 0x0000001f00ff7812 */ /* 0x000fc8000780c0ff */
[----:B------:R-:W-:-:S13]  /*f600*/  PLOP3.LUT P0, PT, P0, P2, PT, 0x2a, 0x0 ;  /* 0x000000000000781c */ /* 0x000fda0000704572 */
[----:B------:R-:W-:Y:S05]  /*f610*/  @P0 BRA `(.L_x_88) ;  /* 0x0000000000040947 */ /* 0x000fea0003800000 */
[----:B------:R-:W-:Y:S01]  /*f620*/  BPT.TRAP 0x1 ;  /* 0x000000040000795c */ /* 0x000fe20000300000 */
.L_x_88:
        /* <DEDUP_REMOVED lines=8> */
[----:B------:R-:W-:Y:S01]  /*f6b0*/  UMOV UR59, URZ ;  /* 0x0000003f003b7c82 */ /* 0x000fe20008000000 */
[----:B------:R-:W-:Y:S01]  /*f6c0*/  UMOV UR50, 0x10 ;  /* 0x0000001000327882 */ /* 0x000fe20000000000 */
[----:B------:R-:W-:Y:S01]  /*f6d0*/  UMOV UR52, UR60 ;  /* 0x0000003c00347c82 */ /* 0x000fe20008000000 */
[----:B------:R-:W-:-:S02]  /*f6e0*/  UMOV UR53, UR61 ;  /* 0x0000003d00357c82 */ /* 0x000fc40008000000 */
[----:B------:R-:W-:Y:S02]  /*f6f0*/  UIADD3 UR56, UR5, 0x7000, URZ ;  /* 0x0000700005387890 */ /* 0x000fe4000fffe03f */
[----:B------:R-:W-:Y:S02]  /*f700*/  UIADD3 UR57, UR5, 0x2a000, URZ ;  /* 0x0002a00005397890 */ /* 0x000fe4000fffe03f */
[----:B------:R-:W-:Y:S02]  /*f710*/  UIADD3 UR48, UR5, 0x8000, URZ ;  /* 0x0000800005307890 */ /* 0x000fe4000fffe03f */
[----:B------:R-:W-:Y:S02]  /*f720*/  UIADD3 UR40, UR5, 0x9000, URZ ;  /* 0x0000900005287890 */ /* 0x000fe4000fffe03f */
[----:B------:R-:W-:Y:S02]  /*f730*/  UIADD3 UR32, UR5, 0xa000, URZ ;  /* 0x0000a00005207890 */ /* 0x000fe4000fffe03f */
[----:B------:R-:W-:Y:S01]  /*f740*/  UIADD3 UR24, UR5, 0xb000, URZ ;  /* 0x0000b00005187890 */ /* 0x000fe2000fffe03f */
[----:B------:R1:W-:Y:S01]  /*f750*/  UTMALDG.4D [UR56], [UR6], desc[UR8] ;  /* 0x00000838060075b4 */ /* 0x0003e20008019000 */
[----:B------:R-:W-:Y:S01]  /*f760*/  UIADD3 UR16, UR5, 0xc000, URZ ;  /* 0x0000c00005107890 */ /* 0x000fe2000fffe03f */
        /* <DEDUP_REMOVED lines=10> */
[----:B------:R2:W-:Y:S01]  /*f810*/  UTMALDG.4D [UR48], [UR6], desc[UR8] ;  /* 0x00000830060075b4 */ /* 0x0005e20008019000 */
[----:B------:R-:W-:Y:S01]  /*f820*/  UMOV UR35, UR59 ;  /* 0x0000003b00237c82 */ /* 0x000fe20008000000 */
[----:B------:R-:W-:Y:S01]  /*f830*/  UMOV UR33, UR57 ;  /* 0x0000003900217c82 */ /* 0x000fe20008000000 */
[----:B------:R-:W-:Y:S01]  /*f840*/  UMOV UR26, 0x40 ;  /* 0x00000040001a7882 */ /* 0x000fe20000000000 */
[----:B------:R-:W-:Y:S01]  /*f850*/  UMOV UR28, UR60 ;  /* 0x0000003c001c7c82 */ /* 0x000fe20008000000 */
[----:B------:R-:W-:Y:S01]  /*f860*/  UMOV UR29, UR61 ;  /* 0x0000003d001d7c82 */ /* 0x000fe20008000000 */
[----:B------:R-:W-:Y:S01]  /*f870*/  UMOV UR27, UR59 ;  /* 0x0000003b001b7c82 */ /* 0x000fe20008000000 */
[----:B------:R-:W-:Y:S01]  /*f880*/  UMOV UR25, UR57 ;  /* 0x0000003900197c82 */ /* 0x000fe20008000000 */
[----:B------:R2:W-:Y:S01]  /*f890*/  UTMALDG.4D [UR40], [UR6], desc[UR8] ;  /* 0x00000828060075b4 */ /* 0x0005e20008019000 */
[----:B------:R-:W-:Y:S01]  /*f8a0*/  UMOV UR18, 0x50 ;  /* 0x0000005000127882 */ /* 0x000fe20000000000 */
[----:B------:R-:W-:Y:S01]  /*f8b0*/  UMOV UR20, UR60 ;  /* 0x0000003c00147c82 */ /* 0x000fe20008000000 */
[----:B------:R-:W-:Y:S01]  /*f8c0*/  UMOV UR21, UR61 ;  /* 0x0000003d00157c82 */ /* 0x000fe20008000000 */
[----:B------:R-:W-:Y:S01]  /*f8d0*/  UMOV UR19, UR59 ;  /* 0x0000003b00137c82 */ /* 0x000fe20008000000 */
[----:B-1----:R-:W-:Y:S01]  /*f8e0*/  UIADD3 UR56, UR5, 0xd000, URZ ;  /* 0x0000d00005387890 */ /* 0x002fe2000fffe03f */
[----:B------:R-:W-:Y:S01]  /*f8f0*/  UMOV UR17, UR57 ;  /* 0x0000003900117c82 */ /* 0x000fe20008000000 */
[----:B------:R2:W-:Y:S01]  /*f900*/  UTMALDG.4D [UR32], [UR6], desc[UR8] ;  /* 0x00000820060075b4 */ /* 0x0005e20008019000 */
[----:B------:R-:W-:Y:S01]  /*f910*/  UMOV UR58, 0x60 ;  /* 0x00000060003a7882 */ /* 0x000fe20000000000 */
[----:B------:R2:W-:Y:S01]  /*f920*/  UTMALDG.4D [UR24], [UR6], desc[UR8] ;  /* 0x00000818060075b4 */ /* 0x0005e20008019000 */
[----:B------:R2:W-:Y:S04]  /*f930*/  UTMALDG.4D [UR16], [UR6], desc[UR8] ;  /* 0x00000810060075b4 */ /* 0x0005e80008019000 */
[----:B------:R2:W-:Y:S02]  /*f940*/  UTMALDG.4D [UR56], [UR6], desc[UR8] ;  /* 0x00000838060075b4 */ /* 0x0005e40008019000 */
[----:B--2---:R-:W-:Y:S01]  /*f950*/  NOP ;  /* 0x0000000000007918 */ /* 0x004fe20000000000 */
.L_x_85:
[----:B------:R-:W-:Y:S05]  /*f960*/  BSYNC B0 ;  /* 0x0000000000007941 */ /* 0x000fea0003800000 */
.L_x_84:
[----:B------:R-:W-:Y:S04]  /*f970*/  BSSY B0, `(.L_x_89) ;  /* 0x000004b000007945 */ /* 0x000fe80003800000 */
[----:B------:R-:W-:Y:S05]  /*f980*/  @!P3 BRA `(.L_x_90) ;  /* 0x000000040024b947 */ /* 0x000fea0003800000 */
[----:B------:R-:W1:Y:S01]  /*f990*/  S2R R6, SR_CgaCtaId ;  /* 0x0000000000067919 */ /* 0x000e620000008800 */
[----:B------:R-:W-:-:S04]  /*f9a0*/  MOV R5, 0x400 ;  /* 0x0000040000057802 */ /* 0x000fc80000000f00 */
[----:B-1----:R-:W-:Y:S01]  /*f9b0*/  LEA R7, R6, R5, 0x18 ;  /* 0x0000000506077211 */ /* 0x002fe200078ec0ff */
[----:B------:R-:W-:-:S03]  /*f9c0*/  IMAD.MOV.U32 R6, RZ, RZ, 0x1 ;  /* 0x00000001ff067424 */ /* 0x000fc600078e00ff */
[----:B------:R-:W-:Y:S02]  /*f9d0*/  LEA R5, R4, R7, 0x3 ;  /* 0x0000000704057211 */ /* 0x000fe400078e18ff */
[----:B------:R-:W-:-:S04]  /*f9e0*/  SHF.L.U32 R6, R6, 0x1f, RZ ;  /* 0x0000001f06067819 */ /* 0x000fc800000006ff */
[----:B------:R-:W1:Y:S02]  /*f9f0*/  SYNCS.PHASECHK.TRANS64.TRYWAIT P0, [R5+URZ+0x2a060], R6 ;  /* 0x02a06006050075a7 */ /* 0x000e64000800017f */
[----:B-1----:R-:W-:Y:S05]  /*fa00*/  @!P0 BRA `(.L_x_91) ;  /* 0x0000001400f08947 */ /* 0x002fea0003800000 */
.L_x_120:
        /* <DEDUP_REMOVED lines=8> */
.L_x_92:
[----:B------:R-:W-:-:S04]  /*fa90*/  LOP3.LUT P0, RZ, R0, 0x1f, RZ, 0xc0, !PT ;  /* 0x0000001f00ff7812 */ /* 0x000fc8000780c0ff */
[----:B------:R-:W-:-:S13]  /*faa0*/  PLOP3.LUT P0, PT, P0, P2, PT, 0x2a, 0x0 ;  /* 0x000000000000781c */ /* 0x000fda0000704572 */
[----:B------:R-:W-:Y:S05]  /*fab0*/  @P0 BRA `(.L_x_93) ;  /* 0x0000000000040947 */ /* 0x000fea0003800000 */
[----:B------:R-:W-:Y:S01]  /*fac0*/  BPT.TRAP 0x1 ;  /* 0x000000040000795c */ /* 0x000fe20000300000 */
.L_x_93:
[----:B------:R-:W-:Y:S01]  /*fad0*/  R2UR UR48, R4 ;  /* 0x00000000043072ca */ /* 0x000fe200000e0000 */
[----:B------:R-:W-:Y:S01]  /*fae0*/  ULDC.64 UR8, c[0x0][0x198] ;  /* 0x0000660000087ab9 */ /* 0x000fe20000000a00 */
[----:B------:R-:W-:Y:S01]  /*faf0*/  R2UR UR5, R7 ;  /* 0x00000000070572ca */ /* 0x000fe200000e0000 */
[----:B------:R-:W-:Y:S01]  /*fb00*/  UIADD3 UR8, UP0, UR8, 0xf0, URZ ;  /* 0x000000f008087890 */ /* 0x000fe2000ff1e03f */
[----:B------:R-:W-:Y:S01]  /*fb10*/  R2UR UR51, R8 ;  /* 0x00000000083372ca */ /* 0x000fe200000e0000 */
[----:B------:R-:W-:Y:S01]  /*fb20*/  UMOV UR6, 0x0 ;  /* 0x0000000000067882 */ /* 0x000fe20000000000 */
[----:B------:R-:W-:Y:S01]  /*fb30*/  R2UR UR49, R5 ;  /* 0x00000000053172ca */ /* 0x000fe200000e0000 */
[----:B------:R-:W-:Y:S01]  /*fb40*/  UIADD3.X UR9, URZ, UR9, URZ, UP0, !UPT ;  /* 0x000000093f097290 */ /* 0x000fe200087fe43f */
[----:B------:R-:W-:Y:S01]  /*fb50*/  UMOV UR7, 0x10000000 ;  /* 0x1000000000077882 */ /* 0x000fe20000000000 */
[----:B------:R-:W-:Y:S01]  /*fb60*/  UMOV UR50, URZ ;  /* 0x0000003f00327c82 */ /* 0x000fe20008000000 */
[----:B------:R-:W-:Y:S01]  /*fb70*/  UMOV UR52, UR60 ;  /* 0x0000003c00347c82 */ /* 0x000fe20008000000 */
[----:B------:R-:W-:Y:S01]  /*fb80*/  UMOV UR53, UR61 ;  /* 0x0000003d00357c82 */ /* 0x000fe20008000000 */
[----:B------:R-:W-:Y:S01]  /*fb90*/  UMOV UR42, 0x10 ;  /* 0x00000010002a7882 */ /* 0x000fe20000000000 */
[----:B------:R-:W-:-:S02]  /*fba0*/  UMOV UR44, UR60 ;  /* 0x0000003c002c7c82 */ /* 0x000fc40008000000 */
[----:B------:R-:W-:Y:S02]  /*fbb0*/  UIMAD UR48, UR48, 0x3800, UR5 ;  /* 0x00003800303078a4 */ /* 0x000fe4000f8e0205 */
[----:B------:R-:W-:Y:S02]  /*fbc0*/  UIADD3 UR51, UR11, UR51, URZ ;  /* 0x000000330b337290 */ /* 0x000fe4000fffe03f */
[----:B------:R-:W-:Y:S02]  /*fbd0*/  UIADD3 UR49, UR49, 0x2a050, URZ ;  /* 0x0002a05031317890 */ /* 0x000fe4000fffe03f */
[----:B------:R-:W-:Y:S02]  /*fbe0*/  UIADD3 UR40, UR48, 0x800, URZ ;  /* 0x0000080030287890 */ /* 0x000fe4000fffe03f */
[----:B------:R-:W-:Y:S01]  /*fbf0*/  UIADD3 UR56, UR48, 0x1000, URZ ;  /* 0x0000100030387890 */ /* 0x000fe2000fffe03f */
[----:B------:R-:W-:Y:S02]  /*fc00*/  UMOV UR45, UR61 ;  /* 0x0000003d002d7c82 */ /* 0x000fe40008000000 */
[----:B------:R-:W-:Y:S01]  /*fc10*/  UMOV UR41, UR49 ;  /* 0x0000003100297c82 */ /* 0x000fe20008000000 */
[----:B------:R-:W-:Y:S01]  /*fc20*/  UMOV UR43, UR51 ;  /* 0x00000033002b7c82 */ /* 0x000fe20008000000 */
[----:B------:R-:W-:Y:S01]  /*fc30*/  UMOV UR58, 0x20 ;  /* 0x00000020003a7882 */ /* 0x000fe20000000000 */
[----:B------:R-:W-:Y:S01]  /*fc40*/  UMOV UR57, UR49 ;  /* 0x0000003100397c82 */ /* 0x000fe20008000000 */
[----:B------:R-:W-:Y:S01]  /*fc50*/  UMOV UR59, UR51 ;  /* 0x00000033003b7c82 */ /* 0x000fe20008000000 */
[----:B------:R-:W-:Y:S01]  /*fc60*/  UTMALDG.4D [UR48], [UR8], desc[UR6] ;  /* 0x00000630080075b4 */ /* 0x000fe20008019000 */
[----:B------:R-:W-:-:S02]  /*fc70*/  UIADD3 UR32, UR48, 0x1800, URZ ;  /* 0x0000180030207890 */ /* 0x000fc4000fffe03f */
[----:B------:R-:W-:Y:S02]  /*fc80*/  UIADD3 UR24, UR48, 0x2000, URZ ;  /* 0x0000200030187890 */ /* 0x000fe4000fffe03f */
[----:B------:R-:W-:Y:S01]  /*fc90*/  UIADD3 UR16, UR48, 0x2800, URZ ;  /* 0x0000280030107890 */ /* 0x000fe2000fffe03f */
[----:B------:R-:W-:Y:S01]  /*fca0*/  UMOV UR34, 0x30 ;  /* 0x0000003000227882 */ /* 0x000fe20000000000 */
[----:B------:R-:W-:Y:S01]  /*fcb0*/  UTMALDG.4D [UR40], [UR8], desc[UR6] ;  /* 0x00000628080075b4 */ /* 0x000fe20008019000 */
        /* <DEDUP_REMOVED lines=16> */
[----:B------:R2:W-:Y:S01]  /*fdc0*/  UTMALDG.4D [UR24], [UR8], desc[UR6] ;  /* 0x00000618080075b4 */ /* 0x0005e20008019000 */
[----:B------:R2:W-:Y:S01]  /*fdd0*/  UTMALDG.4D [UR16], [UR8], desc[UR6] ;  /* 0x00000610080075b4 */ /* 0x0005e20008019000 */
[----:B-1----:R-:W-:Y:S01]  /*fde0*/  UIADD3 UR56, UR48, 0x3000, URZ ;  /* 0x0000300030387890 */ /* 0x002fe2000fffe03f */
[----:B------:R-:W-:-:S08]  /*fdf0*/  UMOV UR58, 0x60 ;  /* 0x00000060003a7882 */ /* 0x000fd00000000000 */
[----:B------:R2:W-:Y:S02]  /*fe00*/  UTMALDG.4D [UR56], [UR8], desc[UR6] ;  /* 0x00000638080075b4 */ /* 0x0005e40008019000 */
[----:B--2---:R-:W-:Y:S01]  /*fe10*/  NOP ;  /* 0x0000000000007918 */ /* 0x004fe20000000000 */
.L_x_90:
[----:B------:R-:W-:Y:S05]  /*fe20*/  BSYNC B0 ;  /* 0x0000000000007941 */ /* 0x000fea0003800000 */
.L_x_89:
[----:B------:R-:W-:Y:S01]  /*fe30*/  BSSY B0, `(.L_x_94) ;  /* 0x000004d000007945 */ /* 0x000fe20003800000 */
[----:B------:R-:W-:-:S03]  /*fe40*/  MOV R8, RZ ;  /* 0x000000ff00087202 */ /* 0x000fc60000000f00 */
[----:B------:R-:W-:Y:S05]  /*fe50*/  @!P4 BRA `(.L_x_95) ;  /* 0x000000040028c947 */ /* 0x000fea0003800000 */
[----:B------:R-:W1:Y:S01]  /*fe60*/  S2R R5, SR_CgaCtaId ;  /* 0x0000000000057919 */ /* 0x000e620000008800 */
[----:B------:R-:W-:Y:S02]  /*fe70*/  MOV R4, 0x400 ;  /* 0x0000040000047802 */ /* 0x000fe40000000f00 */
[----:B------:R-:W-:-:S04]  /*fe80*/  MOV R7, 0x1 ;  /* 0x0000000100077802 */ /* 0x000fc80000000f00 */
[----:B------:R-:W-:Y:S02]  /*fe90*/  SHF.L.U32 R7, R7, 0x1f, RZ ;  /* 0x0000001f07077819 */ /* 0x000fe400000006ff */
[----:B-1----:R-:W-:-:S04]  /*fea0*/  LEA R5, R5, R4, 0x18 ;  /* 0x0000000405057211 */ /* 0x002fc800078ec0ff */
[----:B------:R-:W-:-:S04]  /*feb0*/  LEA R4, R2, R5, 0x3 ;  /* 0x0000000502047211 */ /* 0x000fc800078e18ff */
[----:B------:R-:W1:Y:S02]  /*fec0*/  SYNCS.PHASECHK.TRANS64.TRYWAIT P0, [R4+URZ+0x2a028], R7 ;  /* 0x02a02807040075a7 */ /* 0x000e64000800017f */
[----:B-1----:R-:W-:Y:S05]  /*fed0*/  @!P0 BRA `(.L_x_96) ;  /* 0x0000001000d08947 */ /* 0x002fea0003800000 */
.L_x_121:
[----:B------:R-:W-:Y:S01]  /*fee0*/  ULOP3.LUT UR5, UR4, 0x2, URZ, 0xfc, !UPT ;  /* 0x0000000204057892 */ /* 0x000fe2000f8efc3f */
[----:B-1----:R-:W-:-:S03]  /*fef0*/  @P2 IMAD.MOV.U32 R7, RZ, RZ, 0x7000 ;  /* 0x00007000ff072424 */ /* 0x002fc600078e00ff */
[----:B------:R-:W-:Y:S01]  /*ff00*/  UPRMT UR5, UR5, 0x9910, URZ ;  /* 0x0000991005057896 */ /* 0x000fe2000800003f */
[----:B------:R1:W-:Y:S03]  /*ff10*/  @P2 SYNCS.ARRIVE.TRANS64 RZ, [R4+URZ+0x2a000], R7 ;  /* 0x02a0000704ff29a7 */ /* 0x0003e6000800003f */
[----:B------:R-:W-:-:S06]  /*ff20*/  UISETP.NE.AND UP0, UPT, UR5, 0x2, UPT ;  /* 0x000000020500788c */ /* 0x000fcc000bf05270 */
[----:B------:R-:W-:-:S13]  /*ff30*/  PLOP3.LUT P0, PT, PT, PT, UP0, 0x80, 0x0 ;  /* 0x000000000000781c */ /* 0x000fda0003f0f008 */
[----:B-1----:R-:W-:Y:S05]  /*ff40*/  @P0 BRA `(.L_x_97) ;  /* 0x0000000000040947 */ /* 0x002fea0003800000 */
[----:B------:R-:W-:Y:S01]  /*ff50*/  BPT.TRAP 0x1 ;  /* 0x000000040000795c */ /* 0x000fe20000300000 */
.L_x_97:
[----:B------:R-:W-:-:S04]  /*ff60*/  LOP3.LUT P0, RZ, R0, 0x1f, RZ, 0xc0, !PT ;  /* 0x0000001f00ff7812 */ /* 0x000fc8000780c0ff */
[----:B------:R-:W-:-:S13]  /*ff70*/  PLOP3.LUT P0, PT, P0, P2, PT, 0x2a, 0x0 ;  /* 0x000000000000781c */ /* 0x000fda0000704572 */
[----:B------:R-:W-:Y:S05]  /*ff80*/  @P0 BRA `(.L_x_98) ;  /* 0x0000000000040947 */ /* 0x000fea0003800000 */
[----:B------:R-:W-:Y:S01]  /*ff90*/  BPT.TRAP 0x1 ;  /* 0x000000040000795c */ /* 0x000fe20000300000 */
.L_x_98:
[----:B------:R-:W-:Y:S01]  /*ffa0*/  IMAD R5, R2, 0x7000, R5 ;  /* 0x0000700002057824 */ /* 0x000fe200078e0205 */
[----:B------:R-:W-:Y:S01]  /*ffb0*/  R2UR UR49, R4 ;  /* 0x00000000043172ca */ /* 0x000fe200000e0000 */
[----:B------:R-:W-:Y:S01]  /*ffc0*/  ULDC.64 UR6, c[0x0][0x198] ;  /* 0x0000660000067ab9 */ /* 0x000fe20000000a00 */
[----:B------:R-:W-:Y:S01]  /*ffd0*/  UMOV UR51, URZ ;  /* 0x0000003f00337c82 */ /* 0x000fe20008000000 */
[----:B------:R-:W-:Y:S01]  /*ffe0*/  UIADD3 UR6, UP0, UR6, 0x2f0, URZ ;  /* 0x000002f006067890 */ /* 0x000fe2000ff1e03f */
[----:B------:R-:W-:Y:S01]  /*fff0*/  R2UR UR5, R5 ;  /* 0x00000000050572ca */ /* 0x000fe200000e0000 */
[----:B------:R-:W-:Y:S01]  /*10000*/  UMOV UR8, 0x0 ;  /* 0x0000000000087882 */ /* 0x000fe20000000000 */
[----:B------:R-:W-:Y:S01]  /*10010*/  UMOV UR9, 0x10000000 ;  /* 0x1000000000097882 */ /* 0x000fe20000000000 */
[----:B------:R-:W-:Y:S01]  /*10020*/  UIADD3.X UR7, URZ, UR7, URZ, UP0, !UPT ;  /* 0x000000073f077290 */ /* 0x000fe200087fe43f */
[----:B------:R-:W-:Y:S01]  /*10030*/  IADD3 R2, R2, 0x1, RZ ;  /* 0x0000000102027810 */ /* 0x000fe20007ffe0ff */
[----:B------:R-:W-:Y:S01]  /*10040*/  UMOV UR50, URZ ;  /* 0x0000003f00327c82 */ /* 0x000fe20008000000 */
[----:B------:R-:W-:Y:S01]  /*10050*/  UMOV UR52, UR60 ;  /* 0x0000003c00347c82 */ /* 0x000fe20008000000 */
[----:B------:R-:W-:Y:S01]  /*10060*/  UMOV UR53, UR61 ;  /* 0x0000003d00357c82 */ /* 0x000fe20008000000 */
[----:B------:R-:W-:Y:S01]  /*10070*/  UMOV UR42, 0x10 ;  /* 0x00000010002a7882 */ /* 0x000fe20000000000 */
[----:B------:R-:W-:Y:S01]  /*10080*/  UIADD3 UR49, UR49, 0x2a000, URZ ;  /* 0x0002a00031317890 */ /* 0x000fe2000fffe03f */
[----:B------:R-:W-:Y:S01]  /*10090*/  MOV R8, 0x1 ;  /* 0x0000000100087802 */ /* 0x000fe20000000f00 */
[----:B------:R-:W-:Y:S01]  /*100a0*/  UMOV UR44, UR60 ;  /* 0x0000003c002c7c82 */ /* 0x000fe20008000000 */
[----:B------:R-:W-:Y:S01]  /*100b0*/  UMOV UR45, UR61 ;  /* 0x0000003d002d7c82 */ /* 0x000fe20008000000 */
[----:B------:R-:W-:-:S02]  /*100c0*/  UIADD3 UR48, UR5, 0x7000, URZ ;  /* 0x0000700005307890 */ /* 0x000fc4000fffe03f */
[----:B------:R-:W-:Y:S02]  /*100d0*/  UIADD3 UR40, UR5, 0x8000, URZ ;  /* 0x0000800005287890 */ /* 0x000fe4000fffe03f */
[----:B------:R-:W-:Y:S01]  /*100e0*/  UIADD3 UR56, UR5, 0x9000, URZ ;  /* 0x0000900005387890 */ /* 0x000fe2000fffe03f */
[----:B------:R-:W-:Y:S01]  /*100f0*/  UMOV UR43, UR51 ;  /* 0x00000033002b7c82 */ /* 0x000fe20008000000 */
[----:B------:R-:W-:Y:S01]  /*10100*/  UMOV UR41, UR49 ;  /* 0x0000003100297c82 */ /* 0x000fe20008000000 */
[----:B------:R-:W-:Y:S01]  /*10110*/  UMOV UR58, 0x20 ;  /* 0x00000020003a7882 */ /* 0x000fe20000000000 */
[----:B------:R-:W-:Y:S01]  /*10120*/  UMOV UR59, UR51 ;  /* 0x00000033003b7c82 */ /* 0x000fe20008000000 */
[----:B------:R-:W-:Y:S01]  /*10130*/  UMOV UR57, UR49 ;  /* 0x0000003100397c82 */ /* 0x000fe20008000000 */
[----:B------:R-:W-:Y:S01]  /*10140*/  UTMALDG.4D [UR48], [UR6], desc[UR8] ;  /* 0x00000830060075b4 */ /* 0x000fe20008019000 */
[----:B------:R-:W-:Y:S02]  /*10150*/  UIADD3 UR32, UR5, 0xa000, URZ ;  /* 0x0000a00005207890 */ /* 0x000fe4000fffe03f */
[----:B------:R-:W-:-:S02]  /*10160*/  UIADD3 UR24, UR5, 0xb000, URZ ;  /* 0x0000b00005187890 */ /* 0x000fc4000fffe03f */
        /* <DEDUP_REMOVED lines=25> */
.L_x_95:
[----:B------:R-:W-:Y:S05]  /*10300*/  BSYNC B0 ;  /* 0x0000000000007941 */ /* 0x000fea0003800000 */
.L_x_94:
[----:B------:R-:W-:-:S13]  /*10310*/  ISETP.GE.AND P0, PT, R3, 0x81, PT ;  /* 0x000000810300780c */ /* 0x000fda0003f06270 */
[----:B------:R-:W-:Y:S05]  /*10320*/  @!P0 EXIT ;  /* 0x000000000000894d */ /* 0x000fea0003800000 */
[----:B------:R-:W-:Y:S01]  /*10330*/  IADD3 R3, R3, 0x7f, RZ ;  /* 0x0000007f03037810 */ /* 0x000fe20007ffe0ff */
[----:B------:R-:W-:Y:S01]  /*10340*/  BSSY B0, `(.L_x_99) ;  /* 0x00000a7000007945 */ /* 0x000fe20003800000 */
[----:B------:R-:W-:Y:S02]  /*10350*/  LOP3.LUT P0, RZ, R0, 0x1f, RZ, 0xc0, !PT ;  /* 0x0000001f00ff7812 */ /* 0x000fe4000780c0ff */
[----:B------:R-:W-:Y:S02]  /*10360*/  SHF.R.S32.HI R0, RZ, 0x1f, R3 ;  /* 0x0000001fff007819 */ /* 0x000fe40000011403 */
[----:B------:R-:W-:Y:S02]  /*10370*/  PLOP3.LUT P0, PT, P0, P2, PT, 0x2a, 0x0 ;  /* 0x000000000000781c */ /* 0x000fe40000704572 */
[----:B------:R-:W-:Y:S02]  /*10380*/  LEA.HI R0, R0, R3, RZ, 0x7 ;  /* 0x0000000300007211 */ /* 0x000fe400078f38ff */
[----:B------:R-:W-:-:S02]  /*10390*/  MOV R3, UR4 ;  /* 0x0000000400037c02 */ /* 0x000fc40008000f00 */
[----:B------:R-:W-:Y:S02]  /*103a0*/  SHF.R.S32.HI R4, RZ, 0x7, R0 ;  /* 0x00000007ff047819 */ /* 0x000fe40000011400 */
[----:B------:R-:W-:Y:S01]  /*103b0*/  LOP3.LUT R0, R3, 0x2, RZ, 0xfc, !PT ;  /* 0x0000000203007812 */ /* 0x000fe200078efcff */
[----:B------:R-:W-:Y:S01]  /*103c0*/  IMAD.MOV.U32 R3, RZ, RZ, 0x1 ;  /* 0x00000001ff037424 */ /* 0x000fe200078e00ff */
[----:B------:R-:W-:-:S07]  /*103d0*/  SHF.L.U32 R4, R4, 0x1, RZ ;  /* 0x0000000104047819 */ /* 0x000fce00000006ff */
.L_x_110:
[----:B------:R-:W-:Y:S04]  /*103e0*/  BSSY B1, `(.L_x_100) ;  /* 0x000004b000017945 */ /* 0x000fe80003800000 */
[----:B------:R-:W-:Y:S05]  /*103f0*/  @!P3 BRA `(.L_x_101) ;  /* 0x000000040024b947 */ /* 0x000fea0003800000 */
[----:B------:R-:W1:Y:S01]  /*10400*/  S2R R6, SR_CgaCtaId ;  /* 0x0000000000067919 */ /* 0x000e620000008800 */
[----:B------:R-:W-:-:S04]  /*10410*/  MOV R5, 0x400 ;  /* 0x0000040000057802 */ /* 0x000fc80000000f00 */
[----:B-1----:R-:W-:Y:S02]  /*10420*/  LEA R7, R6, R5, 0x18 ;  /* 0x0000000506077211 */ /* 0x002fe400078ec0ff */
[----:B------:R-:W-:Y:S02]  /*10430*/  SHF.L.U32 R5, R3, 0x1f, RZ ;  /* 0x0000001f03057819 */ /* 0x000fe400000006ff */
[----:B------:R-:W-:-:S04]  /*10440*/  LEA R6, R2, R7, 0x3 ;  /* 0x0000000702067211 */ /* 0x000fc800078e18ff */
[----:B------:R-:W1:Y:S02]  /*10450*/  SYNCS.PHASECHK.TRANS64.TRYWAIT P4, [R6+URZ+0x2a028], R5 ;  /* 0x02a02805060075a7 */ /* 0x000e64000808017f */
[----:B-1----:R-:W-:Y:S05]  /*10460*/  @!P4 BRA `(.L_x_102) ;  /* 0x0000000c0080c947 */ /* 0x002fea0003800000 */
.L_x_122:
[----:B-1----:R-:W-:-:S04]  /*10470*/  @P2 MOV R5, 0x7000 ;  /* 0x0000700000052802 */ /* 0x002fc80000000f00 */
[----:B------:R1:W-:Y:S02]  /*10480*/  @P2 SYNCS.ARRIVE.TRANS64 RZ, [R6+URZ+0x2a000], R5 ;  /* 0x02a0000506ff29a7 */ /* 0x0003e4000800003f */
[----:B-1----:R-:W-:-:S04]  /*10490*/  PRMT R5, R0, 0x9910, RZ ;  /* 0x0000991000057816 */ /* 0x002fc800000000ff */
[----:B------:R-:W-:-:S13]  /*104a0*/  ISETP.NE.AND P4, PT, R5, 0x2, PT ;  /* 0x000000020500780c */ /* 0x000fda0003f85270 */
[----:B------:R-:W-:Y:S05]  /*104b0*/  @P4 BRA `(.L_x_103) ;  /* 0x0000000000044947 */ /* 0x000fea0003800000 */
[----:B------:R-:W-:Y:S01]  /*104c0*/  BPT.TRAP 0x1 ;  /* 0x000000040000795c */ /* 0x000fe20000300000 */
.L_x_103:
[----:B------:R-:W-:Y:S05]  /*104d0*/  @P0 BRA `(.L_x_104) ;  /* 0x0000000000040947 */ /* 0x000fea0003800000 */
[----:B------:R-:W-:Y:S01]  /*104e0*/  BPT.TRAP 0x1 ;  /* 0x000000040000795c */ /* 0x000fe20000300000 */
.L_x_104:
[----:B------:R-:W-:Y:S01]  /*104f0*/  IMAD R7, R2, 0x7000, R7 ;  /* 0x0000700002077824 */ /* 0x000fe200078e0207 */
[----:B------:R-:W-:Y:S01]  /*10500*/  R2UR UR57, R6 ;  /* 0x00000000063972ca */ /* 0x000fe200000e0000 */
[----:B------:R-:W-:Y:S01]  /*10510*/  ULDC.64 UR6, c[0x0][0x198] ;  /* 0x0000660000067ab9 */ /* 0x000fe20000000a00 */
[----:B------:R-:W-:Y:S01]  /*10520*/  R2UR UR59, R8 ;  /* 0x00000000083b72ca */ /* 0x000fe200000e0000 */
[----:B------:R-:W-:Y:S01]  /*10530*/  UIADD3 UR6, UP0, UR6, 0x1f0, URZ ;  /* 0x000001f006067890 */ /* 0x000fe2000ff1e03f */
[----:B------:R-:W-:Y:S01]  /*10540*/  R2UR UR5, R7 ;  /* 0x00000000070572ca */ /* 0x000fe200000e0000 */
[----:B------:R-:W-:Y:S01]  /*10550*/  UMOV UR8, 0x0 ;  /* 0x0000000000087882 */ /* 0x000fe20000000000 */
[----:B------:R-:W-:Y:S01]  /*10560*/  UMOV UR9, 0x10000000 ;  /* 0x1000000000097882 */ /* 0x000fe20000000000 */
[----:B------:R-:W-:Y:S01]  /*10570*/  UIADD3.X UR7, URZ, UR7, URZ, UP0, !UPT ;  /* 0x000000073f077290 */ /* 0x000fe200087fe43f */
[----:B------:R-:W-:Y:S01]  /*10580*/  IADD3 R5, R2, 0x1, RZ ;  /* 0x0000000102057810 */ /* 0x000fe20007ffe0ff */
[----:B------:R-:W-:Y:S01]  /*10590*/  UMOV UR58, URZ ;  /* 0x0000003f003a7c82 */ /* 0x000fe20008000000 */
[----:B------:R-:W-:Y:S01]  /*105a0*/  UMOV UR50, 0x10 ;  /* 0x0000001000327882 */ /* 0x000fe20000000000 */
[----:B------:R-:W-:Y:S01]  /*105b0*/  UMOV UR52, UR60 ;  /* 0x0000003c00347c82 */ /* 0x000fe20008000000 */
[----:B------:R-:W-:Y:S01]  /*105c0*/  UMOV UR53, UR61 ;  /* 0x0000003d00357c82 */ /* 0x000fe20008000000 */
[----:B------:R-:W-:Y:S01]  /*105d0*/  UIADD3 UR57, UR57, 0x2a000, URZ ;  /* 0x0002a00039397890 */ /* 0x000fe2000fffe03f */
[----:B------:R-:W-:Y:S01]  /*105e0*/  ISETP.NE.AND P4, PT, R5, 0x5, PT ;  /* 0x000000050500780c */ /* 0x000fe20003f85270 */
[----:B------:R-:W-:-:S02]  /*105f0*/  USHF.L.U32 UR59, UR59, 0x7, URZ ;  /* 0x000000073b3b7899 */ /* 0x000fc4000800063f */
[----:B------:R-:W-:Y:S01]  /*10600*/  UIADD3 UR56, UR5, 0x7000, URZ ;  /* 0x0000700005387890 */ /* 0x000fe2000fffe03f */
[----:B------:R-:W-:Y:S01]  /*10610*/  SEL R2, RZ, 0x1, P4 ;  /* 0x00000001ff027807 */ /* 0x000fe20002000000 */
[----:B------:R-:W-:Y:S02]  /*10620*/  UIADD3 UR48, UR5, 0x8000, URZ ;  /* 0x0000800005307890 */ /* 0x000fe4000fffe03f */
[----:B------:R-:W-:Y:S01]  /*10630*/  UIADD3 UR16, UR5, 0x9000, URZ ;  /* 0x0000900005107890 */ /* 0x000fe2000fffe03f */
[----:B------:R-:W-:Y:S01]  /*10640*/  LOP3.LUT R3, R3, R2, RZ, 0x3c, !PT ;  /* 0x0000000203037212 */ /* 0x000fe200078e3cff */
[----:B------:R-:W-:Y:S01]  /*10650*/  UMOV UR49, UR57 ;  /* 0x0000003900317c82 */ /* 0x000fe20008000000 */
[----:B------:R-:W-:Y:S01]  /*10660*/  UMOV UR51, UR59 ;  /* 0x0000003b00337c82 */ /* 0x000fe20008000000 */
[----:B------:R-:W-:Y:S01]  /*10670*/  UMOV UR18, 0x20 ;  /* 0x0000002000127882 */ /* 0x000fe20000000000 */
[----:B------:R-:W-:Y:S01]  /*10680*/  UMOV UR20, UR60 ;  /* 0x0000003c00147c82 */ /* 0x000fe20008000000 */
[----:B------:R-:W-:Y:S01]  /*10690*/  UMOV UR21, UR61 ;  /* 0x0000003d00157c82 */ /* 0x000fe20008000000 */
[----:B------:R-:W-:Y:S01]  /*106a0*/  UMOV UR17, UR57 ;  /* 0x0000003900117c82 */ /* 0x000fe20008000000 */
[----:B------:R-:W-:Y:S01]  /*106b0*/  UMOV UR19, UR59 ;  /* 0x0000003b00137c82 */ /* 0x000fe20008000000 */
[----:B------:R-:W-:Y:S01]  /*106c0*/  UTMALDG.4D [UR56], [UR6], desc[UR8] ;  /* 0x00000838060075b4 */ /* 0x000fe20008019000 */
[----:B------:R-:W-:Y:S01]  /*106d0*/  UIADD3 UR40, UR5, 0xa000, URZ ;  /* 0x0000a00005287890 */ /* 0x000fe2000fffe03f */
[----:B------:R-:W-:Y:S01]  /*106e0*/  SEL R2, R5, RZ, P4 ;  /* 0x000000ff05027207 */ /* 0x000fe20002000000 */
        /* <DEDUP_REMOVED lines=26> */
.L_x_101:
[----:B------:R-:W-:Y:S05]  /*10890*/  BSYNC B1 ;  /* 0x0000000000017941 */ /* 0x000fea0003800000 */
.L_x_100:
[----:B------:R-:W-:Y:S01]  /*108a0*/  ISETP.LT.OR P4, PT, R4, 0x4, !P3 ;  /* 0x000000040400780c */ /* 0x000fe20005f81670 */
[----:B------:R-:W-:-:S12]  /*108b0*/  BSSY B1, `(.L_x_105) ;  /* 0x000004c000017945 */ /* 0x000fd80003800000 */
[----:B------:R-:W-:Y:S05]  /*108c0*/  @P4 BRA `(.L_x_106) ;  /* 0x0000000400284947 */ /* 0x000fea0003800000 */
[----:B------:R-:W1:Y:S01]  /*108d0*/  S2R R6, SR_CgaCtaId ;  /* 0x0000000000067919 */ /* 0x000e620000008800 */
[----:B------:R-:W-:Y:S02]  /*108e0*/  MOV R5, 0x400 ;  /* 0x0000040000057802 */ /* 0x000fe40000000f00 */
[----:B------:R-:W-:Y:S02]  /*108f0*/  SHF.L.U32 R7, R3, 0x1f, RZ ;  /* 0x0000001f03077819 */ /* 0x000fe400000006ff */
[----:B-1----:R-:W-:-:S04]  /*10900*/  LEA R5, R6, R5, 0x18 ;  /* 0x0000000506057211 */ /* 0x002fc800078ec0ff */
[----:B------:R-:W-:-:S04]  /*10910*/  LEA R6, R2, R5, 0x3 ;  /* 0x0000000502067211 */ /* 0x000fc800078e18ff */
[----:B------:R-:W1:Y:S02]  /*10920*/  SYNCS.PHASECHK.TRANS64.TRYWAIT P4, [R6+URZ+0x2a028], R7 ;  /* 0x02a02807060075a7 */ /* 0x000e64000808017f */
[----:B-1----:R-:W-:Y:S05]  /*10930*/  @!P4 BRA `(.L_x_107) ;  /* 0x000000080060c947 */ /* 0x002fea0003800000 */
.L_x_123:
[----:B-1----:R-:W-:-:S04]  /*10940*/  @P1 MOV R7, 0x7000 ;  /* 0x0000700000071802 */ /* 0x002fc80000000f00 */
[----:B------:R1:W-:Y:S02]  /*10950*/  @P1 SYNCS.ARRIVE.TRANS64 RZ, [R6+URZ+0x2a000], R7 ;  /* 0x02a0000706ff19a7 */ /* 0x0003e4000800003f */
[----:B-1----:R-:W-:-:S04]  /*10960*/  PRMT R7, R0, 0x9910, RZ ;  /* 0x0000991000077816 */ /* 0x002fc800000000ff */
[----:B------:R-:W-:-:S13]  /*10970*/  ISETP.NE.AND P4, PT, R7, 0x2, PT ;  /* 0x000000020700780c */ /* 0x000fda0003f85270 */
[----:B------:R-:W-:Y:S05]  /*10980*/  @P4 BRA `(.L_x_108) ;  /* 0x0000000000044947 */ /* 0x000fea0003800000 */
[----:B------:R-:W-:Y:S01]  /*10990*/  BPT.TRAP 0x1 ;  /* 0x000000040000795c */ /* 0x000fe20000300000 */
.L_x_108:
[----:B------:R-:W-:Y:S05]  /*109a0*/  @P0 BRA `(.L_x_109) ;  /* 0x0000000000040947 */ /* 0x000fea0003800000 */
[----:B------:R-:W-:Y:S01]  /*109b0*/  BPT.TRAP 0x1 ;  /* 0x000000040000795c */ /* 0x000fe20000300000 */
.L_x_109:
        /* <DEDUP_REMOVED lines=9> */
[----:B------:R-:W-:Y:S01]  /*10a50*/  VIADD R2, R2, 0x1 ;  /* 0x0000000102027836 */ /* 0x000fe20000000000 */
[----:B------:R-:W-:Y:S01]  /*10a60*/  UMOV UR58, URZ ;  /* 0x0000003f003a7c82 */ /* 0x000fe20008000000 */
[----:B------:R-:W-:Y:S01]  /*10a70*/  UMOV UR50, 0x10 ;  /* 0x0000001000327882 */ /* 0x000fe20000000000 */
[----:B------:R-:W-:Y:S01]  /*10a80*/  UMOV UR52, UR60 ;  /* 0x0000003c00347c82 */ /* 0x000fe20008000000 */
[----:B------:R-:W-:Y:S01]  /*10a90*/  UMOV UR53, UR61 ;  /* 0x0000003d00357c82 */ /* 0x000fe20008000000 */
[----:B------:R-:W-:Y:S01]  /*10aa0*/  UIADD3 UR57, UR57, 0x2a000, URZ ;  /* 0x0002a00039397890 */ /* 0x000fe2000fffe03f */
[----:B------:R-:W-:Y:S01]  /*10ab0*/  ISETP.NE.AND P4, PT, R2, 0x5, PT ;  /* 0x000000050200780c */ /* 0x000fe20003f85270 */
[----:B------:R-:W-:Y:S01]  /*10ac0*/  USHF.L.U32 UR59, UR59, 0x7, URZ ;  /* 0x000000073b3b7899 */ /* 0x000fe2000800063f */
[----:B------:R-:W-:Y:S01]  /*10ad0*/  IADD3 R8, R8, 0x1, RZ ;  /* 0x0000000108087810 */ /* 0x000fe20007ffe0ff */
[----:B------:R-:W-:Y:S01]  /*10ae0*/  UIADD3 UR56, UR5, 0x7000, URZ ;  /* 0x0000700005387890 */ /* 0x000fe2000fffe03f */
[----:B------:R-:W-:Y:S01]  /*10af0*/  SEL R6, RZ, 0x1, P4 ;  /* 0x00000001ff067807 */ /* 0x000fe20002000000 */
[----:B------:R-:W-:Y:S01]  /*10b00*/  UIADD3 UR48, UR5, 0x8000, URZ ;  /* 0x0000800005307890 */ /* 0x000fe2000fffe03f */
[----:B------:R-:W-:Y:S01]  /*10b10*/  SEL R2, R2, RZ, P4 ;  /* 0x000000ff02027207 */ /* 0x000fe20002000000 */
        /* <DEDUP_REMOVED lines=37> */
.L_x_106:
[----:B------:R-:W-:Y:S05]  /*10d70*/  BSYNC B1 ;  /* 0x0000000000017941 */ /* 0x000fea0003800000 */
.L_x_105:
[C---:B------:R-:W-:Y:S02]  /*10d80*/  ISETP.GT.AND P4, PT, R4.reuse, 0x4, PT ;  /* 0x000000040400780c */ /* 0x040fe40003f84270 */
[----:B------:R-:W-:-:S11]  /*10d90*/  IADD3 R4, R4, -0x2, RZ ;  /* 0xfffffffe04047810 */ /* 0x000fd60007ffe0ff */
[----:B------:R-:W-:Y:S05]  /*10da0*/  @P4 BRA `(.L_x_110) ;  /* 0xfffffff4008c4947 */ /* 0x000fea000383ffff */
[----:B------:R-:W-:Y:S05]  /*10db0*/  BSYNC B0 ;  /* 0x0000000000007941 */ /* 0x000fea0003800000 */
.L_x_99:
[----:B------:R-:W-:Y:S05]  /*10dc0*/  EXIT ;  /* 0x000000000000794d */ /* 0x000fea0003800000 */
.L_x_15:
[----:B--2---:R-:W-:-:S04]  /*10dd0*/  MOV R3, UR8 ;  /* 0x0000000800037c02 */ /* 0x004fc80008000f00 */
[----:B------:R2:W3:Y:S03]  /*10de0*/  SYNCS.PHASECHK.TRANS64.TRYWAIT P1, [R3+URZ+0x2a050], R2 ;  /* 0x02a05002030075a7 */ /* 0x0004e6000802017f */
[----:B---3--:R-:W-:Y:S05]  /*10df0*/  @!P1 NANOSLEEP.SYNCS 0x989680 ;  /* 0x009896800000995d */ /* 0x008fea0003900000 */
[----:B------:R-:W3:Y:S02]  /*10e00*/  @!P1 SYNCS.PHASECHK.TRANS64 P1, [R3+URZ+0x2a050], R2 ;  /* 0x02a05002030095a7 */ /* 0x000ee4000802007f */
[----:B---3--:R-:W-:Y:S05]  /*10e10*/  @!P1 BRA `(.L_x_15) ;  /* 0xfffffffc00ec9947 */ /* 0x008fea000383ffff */
[----:B------:R-:W-:Y:S05]  /*10e20*/  BRA `(.L_x_111) ;  /* 0xfffffefc00f07947 */ /* 0x000fea000383ffff */
.L_x_17:
[----:B--2---:R-:W-:-:S04]  /*10e30*/  MOV R3, UR36 ;  /* 0x0000002400037c02 */ /* 0x004fc80008000f00 */
[----:B------:R2:W3:Y:S03]  /*10e40*/  SYNCS.PHASECHK.TRANS64.TRYWAIT P1, [R3+URZ+0x2a000], R6 ;  /* 0x02a00006030075a7 */ /* 0x0004e6000802017f */
[----:B---3--:R-:W-:Y:S05]  /*10e50*/  @!P1 NANOSLEEP.SYNCS 0x989680 ;  /* 0x009896800000995d */ /* 0x008fea0003900000 */
[----:B------:R-:W3:Y:S02]  /*10e60*/  @!P1 SYNCS.PHASECHK.TRANS64 P1, [R3+URZ+0x2a000], R6 ;  /* 0x02a00006030095a7 */ /* 0x000ee4000802007f */
[----:B---3--:R-:W-:Y:S05]  /*10e70*/  @!P1 BRA `(.L_x_17) ;  /* 0xfffffffc00ec9947 */ /* 0x008fea000383ffff */
[----:B------:R-:W-:Y:S05]  /*10e80*/  BRA `(.L_x_112) ;  /* 0xfffffefc00f87947 */ /* 0x000fea000383ffff */
.L_x_18:
[----:B--2---:R-:W-:-:S04]  /*10e90*/  MOV R3, UR38 ;  /* 0x0000002600037c02 */ /* 0x004fc80008000f00 */
[----:B------:R2:W3:Y:S03]  /*10ea0*/  SYNCS.PHASECHK.TRANS64.TRYWAIT P1, [R3+URZ+-0x8], R0 ;  /* 0xfffff800030075a7 */ /* 0x0004e6000802017f */
[----:B---3--:R-:W-:Y:S05]  /*10eb0*/  @!P1 NANOSLEEP.SYNCS 0x989680 ;  /* 0x009896800000995d */ /* 0x008fea0003900000 */
[----:B------:R-:W3:Y:S02]  /*10ec0*/  @!P1 SYNCS.PHASECHK.TRANS64 P1, [R3+URZ+-0x8], R0 ;  /* 0xfffff800030095a7 */ /* 0x000ee4000802007f */
[----:B---3--:R-:W-:Y:S05]  /*10ed0*/  @!P1 BRA `(.L_x_18) ;  /* 0xfffffffc00ec9947 */ /* 0x008fea000383ffff */
[----:B------:R-:W-:Y:S05]  /*10ee0*/  BRA `(.L_x_113) ;  /* 0xfffffefc00f47947 */ /* 0x000fea000383ffff */
.L_x_20:
[----:B-1----:R-:W-:-:S04]  /*10ef0*/  IMAD.U32 R9, RZ, RZ, UR36 ;  /* 0x00000024ff097e24 */ /* 0x002fc8000f8e00ff */
[----:B------:R1:W2:Y:S03]  /*10f00*/  SYNCS.PHASECHK.TRANS64.TRYWAIT P1, [R9+URZ+0x2a008], R6 ;  /* 0x02a00806090075a7 */ /* 0x0002a6000802017f */
[----:B--2---:R-:W-:Y:S05]  /*10f10*/  @!P1 NANOSLEEP.SYNCS 0x989680 ;  /* 0x009896800000995d */ /* 0x004fea0003900000 */
[----:B------:R-:W2:Y:S02]  /*10f20*/  @!P1 SYNCS.PHASECHK.TRANS64 P1, [R9+URZ+0x2a008], R6 ;  /* 0x02a00806090095a7 */ /* 0x000ea4000802007f */
[----:B--2---:R-:W-:Y:S05]  /*10f30*/  @!P1 BRA `(.L_x_20) ;  /* 0xfffffffc00ec9947 */ /* 0x004fea000383ffff */
[----:B------:R-:W-:Y:S05]  /*10f40*/  BRA `(.L_x_114) ;  /* 0xffffff3000087947 */ /* 0x000fea000383ffff */
.L_x_25:
[----:B-1----:R-:W-:-:S04]  /*10f50*/  MOV R8, UR4 ;  /* 0x0000000400087c02 */ /* 0x002fc80008000f00 */
[----:B------:R1:W2:Y:S03]  /*10f60*/  SYNCS.PHASECHK.TRANS64.TRYWAIT P2, [R8+URZ+0x2a000], R3 ;  /* 0x02a00003080075a7 */ /* 0x0002a6000804017f */
[----:B--2---:R-:W-:Y:S05]  /*10f70*/  @!P2 NANOSLEEP.SYNCS 0x989680 ;  /* 0x009896800000a95d */ /* 0x004fea0003900000 */
[----:B------:R-:W2:Y:S02]  /*10f80*/  @!P2 SYNCS.PHASECHK.TRANS64 P2, [R8+URZ+0x2a000], R3 ;  /* 0x02a000030800a5a7 */ /* 0x000ea4000804007f */
[----:B--2---:R-:W-:Y:S05]  /*10f90*/  @!P2 BRA `(.L_x_25) ;  /* 0xfffffffc00eca947 */ /* 0x004fea000383ffff */
[----:B------:R-:W-:Y:S05]  /*10fa0*/  BRA `(.L_x_115) ;  /* 0xffffff4000d47947 */ /* 0x000fea000383ffff */
.L_x_29:
[----:B-1----:R-:W-:-:S04]  /*10fb0*/  MOV R8, UR6 ;  /* 0x0000000600087c02 */ /* 0x002fc80008000f00 */
[----:B------:R1:W2:Y:S03]  /*10fc0*/  SYNCS.PHASECHK.TRANS64.TRYWAIT P2, [R8+URZ+0x2a000], R11 ;  /* 0x02a0000b080075a7 */ /* 0x0002a6000804017f */
[----:B--2---:R-:W-:Y:S05]  /*10fd0*/  @!P2 NANOSLEEP.SYNCS 0x989680 ;  /* 0x009896800000a95d */ /* 0x004fea0003900000 */
[----:B------:R-:W2:Y:S02]  /*10fe0*/  @!P2 SYNCS.PHASECHK.TRANS64 P2, [R8+URZ+0x2a000], R11 ;  /* 0x02a0000b0800a5a7 */ /* 0x000ea4000804007f */
[----:B--2---:R-:W-:Y:S05]  /*10ff0*/  @!P2 BRA `(.L_x_29) ;  /* 0xfffffffc00eca947 */ /* 0x004fea000383ffff */
[----:B------:R-:W-:Y:S05]  /*11000*/  BRA `(.L_x_28) ;  /* 0xffffff6800487947 */ /* 0x000fea000383ffff */
.L_x_37:
[----:B-1----:R-:W-:-:S04]  /*11010*/  MOV R12, UR4 ;  /* 0x00000004000c7c02 */ /* 0x002fc80008000f00 */
[----:B------:R1:W2:Y:S03]  /*11020*/  SYNCS.PHASECHK.TRANS64.TRYWAIT P2, [R12+URZ+0x2a000], R3 ;  /* 0x02a000030c0075a7 */ /* 0x0002a6000804017f */
[----:B--2---:R-:W-:Y:S05]  /*11030*/  @!P2 NANOSLEEP.SYNCS 0x989680 ;  /* 0x009896800000a95d */ /* 0x004fea0003900000 */
[----:B------:R-:W2:Y:S02]  /*11040*/  @!P2 SYNCS.PHASECHK.TRANS64 P2, [R12+URZ+0x2a000], R3 ;  /* 0x02a000030c00a5a7 */ /* 0x000ea4000804007f */
[----:B--2---:R-:W-:Y:S05]  /*11050*/  @!P2 BRA `(.L_x_37) ;  /* 0xfffffffc00eca947 */ /* 0x004fea000383ffff */
[----:B------:R-:W-:Y:S05]  /*11060*/  BRA `(.L_x_116) ;  /* 0xffffff7c00487947 */ /* 0x000fea000383ffff */
.L_x_41:
[----:B-1----:R-:W-:-:S04]  /*11070*/  MOV R9, UR5 ;  /* 0x0000000500097c02 */ /* 0x002fc80008000f00 */
[----:B------:R1:W2:Y:S03]  /*11080*/  SYNCS.PHASECHK.TRANS64.TRYWAIT P2, [R9+URZ+0x2a000], R68 ;  /* 0x02a00044090075a7 */ /* 0x0002a6000804017f */
[----:B--2---:R-:W-:Y:S05]  /*11090*/  @!P2 NANOSLEEP.SYNCS 0x989680 ;  /* 0x009896800000a95d */ /* 0x004fea0003900000 */
[----:B------:R-:W2:Y:S02]  /*110a0*/  @!P2 SYNCS.PHASECHK.TRANS64 P2, [R9+URZ+0x2a000], R68 ;  /* 0x02a000440900a5a7 */ /* 0x000ea4000804007f */
[----:B--2---:R-:W-:Y:S05]  /*110b0*/  @!P2 BRA `(.L_x_41) ;  /* 0xfffffffc00eca947 */ /* 0x004fea000383ffff */
[----:B------:R-:W-:Y:S05]  /*110c0*/  BRA `(.L_x_40) ;  /* 0xffffffac00147947 */ /* 0x000fea000383ffff */
.L_x_57:
[----:B-1----:R-:W-:-:S04]  /*110d0*/  MOV R3, UR38 ;  /* 0x0000002600037c02 */ /* 0x002fc80008000f00 */
[----:B------:R1:W2:Y:S03]  /*110e0*/  SYNCS.PHASECHK.TRANS64.TRYWAIT P0, [R3+URZ+0x8], R0 ;  /* 0x00000800030075a7 */ /* 0x0002a6000800017f */
[----:B--2---:R-:W-:Y:S05]  /*110f0*/  @!P0 NANOSLEEP.SYNCS 0x989680 ;  /* 0x009896800000895d */ /* 0x004fea0003900000 */
[----:B------:R-:W2:Y:S02]  /*11100*/  @!P0 SYNCS.PHASECHK.TRANS64 P0, [R3+URZ+0x8], R0 ;  /* 0x00000800030085a7 */ /* 0x000ea4000800007f */
[----:B--2---:R-:W-:Y:S05]  /*11110*/  @!P0 BRA `(.L_x_57) ;  /* 0xfffffffc00ec8947 */ /* 0x004fea000383ffff */
[----:B------:R-:W-:Y:S05]  /*11120*/  BRA `(.L_x_117) ;  /* 0xffffffc400c87947 */ /* 0x000fea000383ffff */
.L_x_81:
[----:B--2---:R2:W4:Y:S02]  /*11130*/  SYNCS.PHASECHK.TRANS64.TRYWAIT P0, [R4+URZ+0x2a060], R3 ;  /* 0x02a06003040075a7 */ /* 0x004524000800017f */
[----:B----4-:R-:W-:Y:S05]  /*11140*/  @!P0 NANOSLEEP.SYNCS 0x989680 ;  /* 0x009896800000895d */ /* 0x010fea0003900000 */
[----:B------:R-:W4:Y:S02]  /*11150*/  @!P0 SYNCS.PHASECHK.TRANS64 P0, [R4+URZ+0x2a060], R3 ;  /* 0x02a06003040085a7 */ /* 0x000f24000800007f */
[----:B----4-:R-:W-:Y:S05]  /*11160*/  @!P0 BRA `(.L_x_81) ;  /* 0xfffffffc00f08947 */ /* 0x010fea000383ffff */
[----:B------:R-:W-:Y:S05]  /*11170*/  BRA `(.L_x_118) ;  /* 0xffffffdc00d47947 */ /* 0x000fea000383ffff */
.L_x_86:
[----:B-1----:R1:W2:Y:S02]  /*11180*/  SYNCS.PHASECHK.TRANS64.TRYWAIT P0, [R5+URZ+0x2a028], R2 ;  /* 0x02a02802050075a7 */ /* 0x0022a4000800017f */
[----:B--2---:R-:W-:Y:S05]  /*11190*/  @!P0 NANOSLEEP.SYNCS 0x989680 ;  /* 0x009896800000895d */ /* 0x004fea0003900000 */
[----:B------:R-:W2:Y:S02]  /*111a0*/  @!P0 SYNCS.PHASECHK.TRANS64 P0, [R5+URZ+0x2a028], R2 ;  /* 0x02a02802050085a7 */ /* 0x000ea4000800007f */
[----:B--2---:R-:W-:Y:S05]  /*111b0*/  @!P0 BRA `(.L_x_86) ;  /* 0xfffffffc00f08947 */ /* 0x004fea000383ffff */
[----:B------:R-:W-:Y:S05]  /*111c0*/  BRA `(.L_x_119) ;  /* 0xffffffe000e87947 */ /* 0x000fea000383ffff */
.L_x_91:
[----:B-1----:R1:W2:Y:S02]  /*111d0*/  SYNCS.PHASECHK.TRANS64.TRYWAIT P0, [R5+URZ+0x2a060], R6 ;  /* 0x02a06006050075a7 */ /* 0x0022a4000800017f */
[----:B--2---:R-:W-:Y:S05]  /*111e0*/  @!P0 NANOSLEEP.SYNCS 0x989680 ;  /* 0x009896800000895d */ /* 0x004fea0003900000 */
[----:B------:R-:W2:Y:S02]  /*111f0*/  @!P0 SYNCS.PHASECHK.TRANS64 P0, [R5+URZ+0x2a060], R6 ;  /* 0x02a06006050085a7 */ /* 0x000ea4000800007f */
[----:B--2---:R-:W-:Y:S05]  /*11200*/  @!P0 BRA `(.L_x_91) ;  /* 0xfffffffc00f08947 */ /* 0x004fea000383ffff */
[----:B------:R-:W-:Y:S05]  /*11210*/  BRA `(.L_x_120) ;  /* 0xffffffe400fc7947 */ /* 0x000fea000383ffff */
.L_x_96:
[----:B-1----:R1:W2:Y:S02]  /*11220*/  SYNCS.PHASECHK.TRANS64.TRYWAIT P0, [R4+URZ+0x2a028], R7 ;  /* 0x02a02807040075a7 */ /* 0x0022a4000800017f */
[----:B--2---:R-:W-:Y:S05]  /*11230*/  @!P0 NANOSLEEP.SYNCS 0x989680 ;  /* 0x009896800000895d */ /* 0x004fea0003900000 */
[----:B------:R-:W2:Y:S02]  /*11240*/  @!P0 SYNCS.PHASECHK.TRANS64 P0, [R4+URZ+0x2a028], R7 ;  /* 0x02a02807040085a7 */ /* 0x000ea4000800007f */
[----:B--2---:R-:W-:Y:S05]  /*11250*/  @!P0 BRA `(.L_x_96) ;  /* 0xfffffffc00f08947 */ /* 0x004fea000383ffff */
[----:B------:R-:W-:Y:S05]  /*11260*/  BRA `(.L_x_121) ;  /* 0xffffffec001c7947 */ /* 0x000fea000383ffff */
.L_x_102:
[----:B-1----:R1:W2:Y:S02]  /*11270*/  SYNCS.PHASECHK.TRANS64.TRYWAIT P4, [R6+URZ+0x2a028], R5 ;  /* 0x02a02805060075a7 */ /* 0x0022a4000808017f */
[----:B--2---:R-:W-:Y:S05]  /*11280*/  @!P4 NANOSLEEP.SYNCS 0x989680 ;  /* 0x009896800000c95d */ /* 0x004fea0003900000 */
[----:B------:R-:W2:Y:S02]  /*11290*/  @!P4 SYNCS.PHASECHK.TRANS64 P4, [R6+URZ+0x2a028], R5 ;  /* 0x02a028050600c5a7 */ /* 0x000ea4000808007f */
[----:B--2---:R-:W-:Y:S05]  /*112a0*/  @!P4 BRA `(.L_x_102) ;  /* 0xfffffffc00f0c947 */ /* 0x004fea000383ffff */
[----:B------:R-:W-:Y:S05]  /*112b0*/  BRA `(.L_x_122) ;  /* 0xfffffff0006c7947 */ /* 0x000fea000383ffff */
.L_x_107:
[----:B-1----:R1:W2:Y:S02]  /*112c0*/  SYNCS.PHASECHK.TRANS64.TRYWAIT P4, [R6+URZ+0x2a028], R7 ;  /* 0x02a02807060075a7 */ /* 0x0022a4000808017f */
[----:B--2---:R-:W-:Y:S05]  /*112d0*/  @!P4 NANOSLEEP.SYNCS 0x989680 ;  /* 0x009896800000c95d */ /* 0x004fea0003900000 */
[----:B------:R-:W2:Y:S02]  /*112e0*/  @!P4 SYNCS.PHASECHK.TRANS64 P4, [R6+URZ+0x2a028], R7 ;  /* 0x02a028070600c5a7 */ /* 0x000ea4000808007f */
[----:B--2---:R-:W-:Y:S05]  /*112f0*/  @!P4 BRA `(.L_x_107) ;  /* 0xfffffffc00f0c947 */ /* 0x004fea000383ffff */
[----:B------:R-:W-:Y:S05]  /*11300*/  BRA `(.L_x_123) ;  /* 0xfffffff4008c7947 */ /* 0x000fea000383ffff */
        .weak           $__internal_0_$__cuda_sm20_rcp_rn_f32_slowpath
        .type           $__internal_0_$__cuda_sm20_rcp_rn_f32_slowpath,@function
        .size           $__internal_0_$__cuda_sm20_rcp_rn_f32_slowpath,(.L_x_129 - $__internal_0_$__cuda_sm20_rcp_rn_f32_slowpath)
$__internal_0_$__cuda_sm20_rcp_rn_f32_slowpath:
[----:B------:R-:W-:Y:S01]  /*11310*/  IMAD.SHL.U32 R0, R2, 0x2, RZ ;  /* 0x0000000202007824 */ /* 0x000fe200078e00ff */
[----:B------:R-:W-:Y:S04]  /*11320*/  BSSY B2, `(.L_x_124) ;  /* 0x0000030000027945 */ /* 0x000fe80003800000 */
[----:B------:R-:W-:-:S04]  /*11330*/  SHF.R.U32.HI R16, RZ, 0x18, R0 ;  /* 0x00000018ff107819 */ /* 0x000fc80000011600 */
[----:B------:R-:W-:-:S13]  /*11340*/  ISETP.NE.U32.AND P0, PT, R16, RZ, PT ;  /* 0x000000ff1000720c */ /* 0x000fda0003f05070 */
[----:B------:R-:W-:Y:S05]  /*11350*/  @P0 BRA `(.L_x_125) ;  /* 0x0000000000280947 */ /* 0x000fea0003800000 */
[----:B------:R-:W-:-:S04]  /*11360*/  SHF.L.U32 R0, R2, 0x1, RZ ;  /* 0x0000000102007819 */ /* 0x000fc800000006ff */
[----:B------:R-:W-:-:S13]  /*11370*/  ISETP.NE.AND P0, PT, R0, RZ, PT ;  /* 0x000000ff0000720c */ /* 0x000fda0003f05270 */
[----:B------:R-:W-:Y:S01]  /*11380*/  @P0 FFMA R7, R2, 1.84467440737095516160e+19, RZ ;  /* 0x5f80000002070823 */ /* 0x000fe200000000ff */
[----:B------:R-:W-:Y:S08]  /*11390*/  @!P0 MUFU.RCP R6, R2 ;  /* 0x0000000200068308 */ /* 0x000ff00000001000 */
[----:B------:R-:W1:Y:S02]  /*113a0*/  @P0 MUFU.RCP R0, R7 ;  /* 0x0000000700000308 */ /* 0x000e640000001000 */
[----:B-1----:R-:W-:-:S04]  /*113b0*/  @P0 FFMA R10, R7, R0, -1 ;  /* 0xbf800000070a0423 */ /* 0x002fc80000000000 */
[----:B------:R-:W-:-:S04]  /*113c0*/  @P0 FADD.FTZ R13, -R10, -RZ ;  /* 0x800000ff0a0d0221 */ /* 0x000fc80000010100 */
[----:B------:R-:W-:-:S04]  /*113d0*/  @P0 FFMA R0, R0, R13, R0 ;  /* 0x0000000d00000223 */ /* 0x000fc80000000000 */
[----:B------:R-:W-:Y:S01]  /*113e0*/  @P0 FFMA R6, R0, 1.84467440737095516160e+19, RZ ;  /* 0x5f80000000060823 */ /* 0x000fe200000000ff */
[----:B------:R-:W-:Y:S06]  /*113f0*/  BRA `(.L_x_126) ;  /* 0x0000000000887947 */ /* 0x000fec0003800000 */
.L_x_125:
[----:B------:R-:W-:-:S04]  /*11400*/  IADD3 R18, R16, -0xfd, RZ ;  /* 0xffffff0310127810 */ /* 0x000fc80007ffe0ff */
[----:B------:R-:W-:-:S13]  /*11410*/  ISETP.GT.U32.AND P0, PT, R18, 0x1, PT ;  /* 0x000000011200780c */ /* 0x000fda0003f04070 */
[----:B------:R-:W-:Y:S05]  /*11420*/  @P0 BRA `(.L_x_127) ;  /* 0x0000000000780947 */ /* 0x000fea0003800000 */
[----:B------:R-:W-:Y:S02]  /*11430*/  LOP3.LUT R0, R2, 0x7fffff, RZ, 0xc0, !PT ;  /* 0x007fffff02007812 */ /* 0x000fe400078ec0ff */
[----:B------:R-:W-:Y:S02]  /*11440*/  MOV R13, 0x3 ;  /* 0x00000003000d7802 */ /* 0x000fe40000000f00 */
[----:B------:R-:W-:Y:S02]  /*11450*/  LOP3.LUT R0, R0, 0x3f800000, RZ, 0xfc, !PT ;  /* 0x3f80000000007812 */ /* 0x000fe400078efcff */
[----:B------:R-:W-:Y:S02]  /*11460*/  SHF.L.U32 R13, R13, R18, RZ ;  /* 0x000000120d0d7219 */ /* 0x000fe400000006ff */
[----:B------:R-:W1:Y:S02]  /*11470*/  MUFU.RCP R7, R0 ;  /* 0x0000000000077308 */ /* 0x000e640000001000 */
[----:B-1----:R-:W-:-:S04]  /*11480*/  FFMA R6, R0, R7, -1 ;  /* 0xbf80000000067423 */ /* 0x002fc80000000007 */
[----:B------:R-:W-:-:S04]  /*11490*/  FADD.FTZ R6, -R6, -RZ ;  /* 0x800000ff06067221 */ /* 0x000fc80000010100 */
[CCC-:B------:R-:W-:Y:S01]  /*114a0*/  FFMA.RM R10, R7.reuse, R6.reuse, R7.reuse ;  /* 0x00000006070a7223 */ /* 0x1c0fe20000004007 */
[----:B------:R-:W-:-:S04]  /*114b0*/  FFMA.RP R7, R7, R6, R7 ;  /* 0x0000000607077223 */ /* 0x000fc80000008007 */
[C---:B------:R-:W-:Y:S02]  /*114c0*/  LOP3.LUT R6, R10.reuse, 0x7fffff, RZ, 0xc0, !PT ;  /* 0x007fffff0a067812 */ /* 0x040fe400078ec0ff */
[----:B------:R-:W-:Y:S02]  /*114d0*/  FSETP.NEU.FTZ.AND P0, PT, R10, R7, PT ;  /* 0x000000070a00720b */ /* 0x000fe40003f1d000 */
[----:B------:R-:W-:Y:S02]  /*114e0*/  LOP3.LUT R6, R6, 0x800000, RZ, 0xfc, !PT ;  /* 0x0080000006067812 */ /* 0x000fe400078efcff */
[----:B------:R-:W-:Y:S02]  /*114f0*/  SEL R7, RZ, 0xffffffff, !P0 ;  /* 0xffffffffff077807 */ /* 0x000fe40004000000 */
[----:B------:R-:W-:Y:S02]  /*11500*/  LOP3.LUT R13, R13, R6, RZ, 0xc0, !PT ;  /* 0x000000060d0d7212 */ /* 0x000fe400078ec0ff */
[----:B------:R-:W-:-:S02]  /*11510*/  IADD3 R7, -R7, RZ, RZ ;  /* 0x000000ff07077210 */ /* 0x000fc40007ffe1ff */
[-C--:B------:R-:W-:Y:S02]  /*11520*/  SHF.R.U32.HI R13, RZ, R18.reuse, R13 ;  /* 0x00000012ff0d7219 */ /* 0x080fe4000001160d */
[--C-:B------:R-:W-:Y:S01]  /*11530*/  LOP3.LUT P1, RZ, R7, R18, R6.reuse, 0xf8, !PT ;  /* 0x0000001207ff7212 */ /* 0x100fe2000782f806 */
[----:B------:R-:W-:Y:S01]  /*11540*/  VIADD R7, R16, 0xffffff04 ;  /* 0xffffff0410077836 */ /* 0x000fe20000000000 */
[C---:B------:R-:W-:Y:S02]  /*11550*/  LOP3.LUT P0, RZ, R13.reuse, 0x1, RZ, 0xc0, !PT ;  /* 0x000000010dff7812 */ /* 0x040fe4000780c0ff */
[----:B------:R-:W-:Y:S02]  /*11560*/  LOP3.LUT P2, RZ, R13, 0x2, RZ, 0xc0, !PT ;  /* 0x000000020dff7812 */ /* 0x000fe4000784c0ff */
[----:B------:R-:W-:Y:S02]  /*11570*/  SHF.R.U32.HI R7, RZ, R7, R6 ;  /* 0x00000007ff077219 */ /* 0x000fe40000011606 */
[----:B------:R-:W-:-:S02]  /*11580*/  PLOP3.LUT P0, PT, P0, P1, P2, 0xe0, 0x0 ;  /* 0x000000000000781c */ /* 0x000fc40000703c20 */
[----:B------:R-:W-:Y:S02]  /*11590*/  LOP3.LUT P1, RZ, R2, 0x7fffff, RZ, 0xc0, !PT ;  /* 0x007fffff02ff7812 */ /* 0x000fe4000782c0ff */
[----:B------:R-:W-:-:S04]  /*115a0*/  SEL R0, RZ, 0x1, !P0 ;  /* 0x00000001ff007807 */ /* 0x000fc80004000000 */
[----:B------:R-:W-:-:S04]  /*115b0*/  IADD3 R0, -R0, RZ, RZ ;  /* 0x000000ff00007210 */ /* 0x000fc80007ffe1ff */
[----:B------:R-:W-:-:S13]  /*115c0*/  ISETP.GE.AND P0, PT, R0, RZ, PT ;  /* 0x000000ff0000720c */ /* 0x000fda0003f06270 */
[----:B------:R-:W-:-:S04]  /*115d0*/  @!P0 IADD3 R7, R7, 0x1, RZ ;  /* 0x0000000107078810 */ /* 0x000fc80007ffe0ff */
[----:B------:R-:W-:-:S04]  /*115e0*/  @!P1 SHF.L.U32 R7, R7, 0x1, RZ ;  /* 0x0000000107079819 */ /* 0x000fc800000006ff */
[----:B------:R-:W-:Y:S01]  /*115f0*/  LOP3.LUT R6, R7, 0x80000000, R2, 0xf8, !PT ;  /* 0x8000000007067812 */ /* 0x000fe200078ef802 */
[----:B------:R-:W-:Y:S06]  /*11600*/  BRA `(.L_x_126) ;  /* 0x0000000000047947 */ /* 0x000fec0003800000 */
.L_x_127:
[----:B------:R1:W2:Y:S02]  /*11610*/  MUFU.RCP R6, R2 ;  /* 0x0000000200067308 */ /* 0x0002a40000001000 */
.L_x_126:
[----:B------:R-:W-:Y:S05]  /*11620*/  BSYNC B2 ;  /* 0x0000000000027941 */ /* 0x000fea0003800000 */
.L_x_124:
[----:B--2---:R-:W-:Y:S02]  /*11630*/  MOV R0, R6 ;  /* 0x0000000600007202 */ /* 0x004fe40000000f00 */
[----:B------:R-:W-:Y:S02]  /*11640*/  MOV R6, R12 ;  /* 0x0000000c00067202 */ /* 0x000fe40000000f00 */
[----:B------:R-:W-:-:S04]  /*11650*/  MOV R7, 0x0 ;  /* 0x0000000000077802 */ /* 0x000fc80000000f00 */
[----:B-1----:R-:W-:Y:S05]  /*11660*/  RET.REL.NODEC R6 `(_ZN7cutlass13device_kernelINS_4fmha6kernel28FmhaKernelTmaWarpSpecializedINS1_10collective30FmhaMainloopTmaWarpSpecializedINS_10bfloat16_tEffN4cute5tupleIJNS7_1CILi128EEESA_NS9_ILi112EEEEEENS8_IJiNS9_ILi1EEENS8_IJiiEEEEEESF_SF_NS4_14ResidualFusionEJEEENS4_15FmhaFwdEpilogueIS6_fNS8_IJNS9_ILi64EEESB_SA_EEEEENS2_23IndividualTileSchedulerEJEEEEEvNT_6ParamsE) ;  /* 0xfffffee806647950 */ /* 0x002fea0003c3ffff */
.L_x_128:
[----:B------:R-:W-:-:S00]  /*11670*/  BRA `(.L_x_128) ;  /* 0xfffffffc00fc7947 */ /* 0x000fc0000383ffff */
[----:B------:R-:W-:-:S00]  /*11680*/  NOP ;  /* 0x0000000000007918 */ /* 0x000fc00000000000 */
[----:B------:R-:W-:-:S00]  /*11690*/  NOP ;  /* 0x0000000000007918 */ /* 0x000fc00000000000 */
[----:B------:R-:W-:-:S00]  /*116a0*/  NOP ;  /* 0x0000000000007918 */ /* 0x000fc00000000000 */
[----:B------:R-:W-:-:S00]  /*116b0*/  NOP ;  /* 0x0000000000007918 */ /* 0x000fc00000000000 */
[----:B------:R-:W-:-:S00]  /*116c0*/  NOP ;  /* 0x0000000000007918 */ /* 0x000fc00000000000 */
[----:B------:R-:W-:-:S00]  /*116d0*/  NOP ;  /* 0x0000000000007918 */ /* 0x000fc00000000000 */
[----:B------:R-:W-:-:S00]  /*116e0*/  NOP ;  /* 0x0000000000007918 */ /* 0x000fc00000000000 */
[----:B------:R-:W-:-:S00]  /*116f0*/  NOP ;  /* 0x0000000000007918 */ /* 0x000fc00000000000 */
.L_x_129:


//--------------------- .nv.global.init           --------------------------
	.section	.nv.global.init,"aw",@progbits
.nv.global.init:
	.type		$str$24,@object
	.size		$str$24,($str$25 - $str$24)
$str$24:
        /*0000*/ 	.byte	0x28, 0x61, 0x64, 0x64, 0x72, 0x65, 0x73, 0x73, 0x20, 0x26, 0x20, 0x6d, 0x61, 0x73, 0x6b, 0x29
        /*0010*/ 	.byte	0x20, 0x3d, 0x3d, 0x20, 0x30, 0x00
	.type		$str$25,@object
	.size		$str$25,(__unnamed_1 - $str$25)
$str$25:
        /*0016*/ 	.byte	0x2f, 0x74, 0x6d, 0x70, 0x2f, 0x63, 0x75, 0x74, 0x6c, 0x61, 0x73, 0x73, 0x5f, 0x73, 0x77, 0x65
        /*0026*/ 	.byte	0x65, 0x70, 0x5f, 0x73, 0x72, 0x63, 0x2f, 0x69, 0x6e, 0x63, 0x6c, 0x75, 0x64, 0x65, 0x2f, 0x63
        /*0036*/ 	.byte	0x75, 0x74, 0x65, 0x2f, 0x70, 0x6f, 0x69, 0x6e, 0x74, 0x65, 0x72, 0x5f, 0x66, 0x6c, 0x61, 0x67
        /*0046*/ 	.byte	0x67, 0x65, 0x64, 0x2e, 0x68, 0x70, 0x70, 0x00
	.type		__unnamed_1,@object
	.size		__unnamed_1,(__unnamed_2 - __unnamed_1)
__unnamed_1:
        /*004e*/ 	.byte	0x61, 0x75, 0x74, 0x6f, 0x20, 0x63, 0x75, 0x74, 0x65, 0x3a, 0x3a, 0x61, 0x73, 0x5f, 0x70, 0x6f
        /* <DEDUP_REMOVED lines=27> */
        /*020e*/ 	.byte	0x31, 0x30, 0x32, 0x34, 0x3e, 0x3e, 0x3e, 0x3e, 0x3e, 0x5d, 0x00
	.type		__unnamed_2,@object
	.size		__unnamed_2,(.L_1 - __unnamed_2)
__unnamed_2:
        /* <DEDUP_REMOVED lines=29> */
.L_1:


//--------------------- .nv.shared._ZN7cutlass13device_kernelINS_4fmha6kernel28FmhaKernelTmaWarpSpecializedINS1_10collective30FmhaMainloopTmaWarpSpecializedINS_10bfloat16_tEffN4cute5tupleIJNS7_1CILi128EEESA_NS9_ILi112EEEEEENS8_IJiNS9_ILi1EEENS8_IJiiEEEEEESF_SF_NS4_14ResidualFusionEJEEENS4_15FmhaFwdEpilogueIS6_fNS8_IJNS9_ILi64EEESB_SA_EEEEENS2_23IndividualTileSchedulerEJEEEEEvNT_6ParamsE --------------------------
	.section	.nv.shared._ZN7cutlass13device_kernelINS_4fmha6kernel28FmhaKernelTmaWarpSpecializedINS1_10collective30FmhaMainloopTmaWarpSpecializedINS_10bfloat16_tEffN4cute5tupleIJNS7_1CILi128EEESA_NS9_ILi112EEEEEENS8_IJiNS9_ILi1EEENS8_IJiiEEEEEESF_SF_NS4_14ResidualFusionEJEEENS4_15FmhaFwdEpilogueIS6_fNS8_IJNS9_ILi64EEESB_SA_EEEEENS2_23IndividualTileSchedulerEJEEEEEvNT_6ParamsE,"aw",@nobits
	.sectionflags	@""
	.align	16
	.zero		1024


//--------------------- .nv.shared.reserved.0     --------------------------
	.section	.nv.shared.reserved.0,"aw",@nobits
	.weak		__nv_reservedSMEM_offset_0_alias
	.size		__nv_reservedSMEM_offset_0_alias, 0, 0
	.other		__nv_reservedSMEM_offset_0_alias,@"STO_CUDA_RESERVED_SHARED STV_DEFAULT"
__nv_reservedSMEM_offset_0_alias:
	.zero		0


//--------------------- .nv.global                --------------------------
	.section	.nv.global,"aw",@nobits
.nv.global:
	.type		_ZN39_INTERNAL_4d9d4013_4_k_cu_b2c47e18_29514cute1_E,@object
	.size		_ZN39_INTERNAL_4d9d4013_4_k_cu_b2c47e18_29514cute1_E,(_ZN39_INTERNAL_4d9d4013_4_k_cu_b2c47e18_29514cuda3std3__45__cpo6cbeginE - _ZN39_INTERNAL_4d9d4013_4_k_cu_b2c47e18_29514cute1_E)
_ZN39_INTERNAL_4d9d4013_4_k_cu_b2c47e18_29514cute1_E:
	.zero		1
	.type		_ZN39_INTERNAL_4d9d4013_4_k_cu_b2c47e18_29514cuda3std3__45__cpo6cbeginE,@object
	.size		_ZN39_INTERNAL_4d9d4013_4_k_cu_b2c47e18_29514cuda3std3__45__cpo6cbeginE,(_ZN39_INTERNAL_4d9d4013_4_k_cu_b2c47e18_29514cuda3std3__48in_placeE - _ZN39_INTERNAL_4d9d4013_4_k_cu_b2c47e18_29514cuda3std3__45__cpo6cbeginE)
_ZN39_INTERNAL_4d9d4013_4_k_cu_b2c47e18_29514cuda3std3__45__cpo6cbeginE:
	.zero		1
	.type		_ZN39_INTERNAL_4d9d4013_4_k_cu_b2c47e18_29514cuda3std3__48in_placeE,@object
	.size		_ZN39_INTERNAL_4d9d4013_4_k_cu_b2c47e18_29514cuda3std3__48in_placeE,(_ZN39_INTERNAL_4d9d4013_4_k_cu_b2c47e18_29514cuda3std6ranges3__45__cpo9iter_moveE - _ZN39_INTERNAL_4d9d4013_4_k_cu_b2c47e18_29514cuda3std3__48in_placeE)
_ZN39_INTERNAL_4d9d4013_4_k_cu_b2c47e18_29514cuda3std3__48in_placeE:
	.zero		1
	.type		_ZN39_INTERNAL_4d9d4013_4_k_cu_b2c47e18_29514cuda3std6ranges3__45__cpo9iter_moveE,@object
	.size		_ZN39_INTERNAL_4d9d4013_4_k_cu_b2c47e18_29514cuda3std6ranges3__45__cpo9iter_moveE,(_ZN39_INTERNAL_4d9d4013_4_k_cu_b2c47e18_29514cuda3std3__45__cpo5beginE - _ZN39_INTERNAL_4d9d4013_4_k_cu_b2c47e18_29514cuda3std6ranges3__45__cpo9iter_moveE)
_ZN39_INTERNAL_4d9d4013_4_k_cu_b2c47e18_29514cuda3std6ranges3__45__cpo9iter_moveE:
	.zero		1
	.type		_ZN39_INTERNAL_4d9d4013_4_k_cu_b2c47e18_29514cuda3std3__45__cpo5beginE,@object
	.size		_ZN39_INTERNAL_4d9d4013_4_k_cu_b2c47e18_29514cuda3std3__45__cpo5beginE,(_ZN39_INTERNAL_4d9d4013_4_k_cu_b2c47e18_29514cuda3std3__441_GLOBAL__N__4d9d4013_4_k_cu_b2c47e18_29516ignoreE - _ZN39_INTERNAL_4d9d4013_4_k_cu_b2c47e18_29514cuda3std3__45__cpo5beginE)
_ZN39_INTERNAL_4d9d4013_4_k_cu_b2c47e18_29514cuda3std3__45__cpo5beginE:
	.zero		1
	.type		_ZN39_INTERNAL_4d9d4013_4_k_cu_b2c47e18_29514cuda3std3__441_GLOBAL__N__4d9d4013_4_k_cu_b2c47e18_29516ignoreE,@object
	.size		_ZN39_INTERNAL_4d9d4013_4_k_cu_b2c47e18_29514cuda3std3__441_GLOBAL__N__4d9d4013_4_k_cu_b2c47e18_29516ignoreE,(_ZN39_INTERNAL_4d9d4013_4_k_cu_b2c47e18_29514cute7productE - _ZN39_INTERNAL_4d9d4013_4_k_cu_b2c47e18_29514cuda3std3__441_GLOBAL__N__4d9d4013_4_k_cu_b2c47e18_29516ignoreE)
_ZN39_INTERNAL_4d9d4013_4_k_cu_b2c47e18_29514cuda3std3__441_GLOBAL__N__4d9d4013_4_k_cu_b2c47e18_29516ignoreE:
	.zero		1
	.type		_ZN39_INTERNAL_4d9d4013_4_k_cu_b2c47e18_29514cute7productE,@object
	.size		_ZN39_INTERNAL_4d9d4013_4_k_cu_b2c47e18_29514cute7productE,(_ZN39_INTERNAL_4d9d4013_4_k_cu_b2c47e18_29514cuda3std3__45__cpo3endE - _ZN39_INTERNAL_4d9d4013_4_k_cu_b2c47e18_29514cute7productE)
_ZN39_INTERNAL_4d9d4013_4_k_cu_b2c47e18_29514cute7productE:
	.zero		1
	.type		_ZN39_INTERNAL_4d9d4013_4_k_cu_b2c47e18_29514cuda3std3__45__cpo3endE,@object
	.size		_ZN39_INTERNAL_4d9d4013_4_k_cu_b2c47e18_29514cuda3std3__45__cpo3endE,(_ZN39_INTERNAL_4d9d4013_4_k_cu_b2c47e18_29514cuda3std3__419piecewise_constructE - _ZN39_INTERNAL_4d9d4013_4_k_cu_b2c47e18_29514cuda3std3__45__cpo3endE)
_ZN39_INTERNAL_4d9d4013_4_k_cu_b2c47e18_29514cuda3std3__45__cpo3endE:
	.zero		1
	.type		_ZN39_INTERNAL_4d9d4013_4_k_cu_b2c47e18_29514cuda3std3__419piecewise_constructE,@object
	.size		_ZN39_INTERNAL_4d9d4013_4_k_cu_b2c47e18_29514cuda3std3__419piecewise_constructE,(_ZN39_INTERNAL_4d9d4013_4_k_cu_b2c47e18_29514cuda3std3__45__cpo4cendE - _ZN39_INTERNAL_4d9d4013_4_k_cu_b2c47e18_29514cuda3std3__419piecewise_constructE)
_ZN39_INTERNAL_4d9d4013_4_k_cu_b2c47e18_29514cuda3std3__419piecewise_constructE:
	.zero		1
	.type		_ZN39_INTERNAL_4d9d4013_4_k_cu_b2c47e18_29514cuda3std3__45__cpo4cendE,@object
	.size		_ZN39_INTERNAL_4d9d4013_4_k_cu_b2c47e18_29514cuda3std3__45__cpo4cendE,(_ZN39_INTERNAL_4d9d4013_4_k_cu_b2c47e18_29514cuda3std6ranges3__45__cpo4swapE - _ZN39_INTERNAL_4d9d4013_4_k_cu_b2c47e18_29514cuda3std3__45__cpo4cendE)
_ZN39_INTERNAL_4d9d4013_4_k_cu_b2c47e18_29514cuda3std3__45__cpo4cendE:
	.zero		1
	.type		_ZN39_INTERNAL_4d9d4013_4_k_cu_b2c47e18_29514cuda3std6ranges3__45__cpo4swapE,@object
	.size		_ZN39_INTERNAL_4d9d4013_4_k_cu_b2c47e18_29514cuda3std6ranges3__45__cpo4swapE,(.L_9 - _ZN39_INTERNAL_4d9d4013_4_k_cu_b2c47e18_29514cuda3std6ranges3__45__cpo4swapE)
_ZN39_INTERNAL_4d9d4013_4_k_cu_b2c47e18_29514cuda3std6ranges3__45__cpo4swapE:
	.zero		1
.L_9:


//--------------------- .nv.constant0._ZN7cutlass13device_kernelINS_4fmha6kernel28FmhaKernelTmaWarpSpecializedINS1_10collective30FmhaMainloopTmaWarpSpecializedINS_10bfloat16_tEffN4cute5tupleIJNS7_1CILi128EEESA_NS9_ILi112EEEEEENS8_IJiNS9_ILi1EEENS8_IJiiEEEEEESF_SF_NS4_14ResidualFusionEJEEENS4_15FmhaFwdEpilogueIS6_fNS8_IJNS9_ILi64EEESB_SA_EEEEENS2_23IndividualTileSchedulerEJEEEEEvNT_6ParamsE --------------------------
	.section	.nv.constant0._ZN7cutlass13device_kernelINS_4fmha6kernel28FmhaKernelTmaWarpSpecializedINS1_10collective30FmhaMainloopTmaWarpSpecializedINS_10bfloat16_tEffN4cute5tupleIJNS7_1CILi128EEESA_NS9_ILi112EEEEEENS8_IJiNS9_ILi1EEENS8_IJiiEEEEEESF_SF_NS4_14ResidualFusionEJEEENS4_15FmhaFwdEpilogueIS6_fNS8_IJNS9_ILi64EEESB_SA_EEEEENS2_23IndividualTileSchedulerEJEEEEEvNT_6ParamsE,"a",@progbits
	.sectionflags	@""
	.align	4
.nv.constant0._ZN7cutlass13device_kernelINS_4fmha6kernel28FmhaKernelTmaWarpSpecializedINS1_10collective30FmhaMainloopTmaWarpSpecializedINS_10bfloat16_tEffN4cute5tupleIJNS7_1CILi128EEESA_NS9_ILi112EEEEEENS8_IJiNS9_ILi1EEENS8_IJiiEEEEEESF_SF_NS4_14ResidualFusionEJEEENS4_15FmhaFwdEpilogueIS6_fNS8_IJNS9_ILi64EEESB_SA_EEEEENS2_23IndividualTileSchedulerEJEEEEEvNT_6ParamsE:
	.zero		2688


//--------------------- SYMBOLS --------------------------

	.type		.nv.reservedSmem.offset0,@object
	.size		.nv.reservedSmem.offset0,0x4
	.type		__assertfail,@function
